// auto-generated by cutlass_sweep.gemm — config: {"arch": "sm_90", "cluster_m": 1, "cluster_n": 1, "dtype": "e4m3", "stages": 5, "tile_k": 128, "tile_m": 128, "tile_n": 64}
#include "cutlass/cutlass.h"
#include "cutlass/gemm/collective/collective_builder.hpp"
#include "cutlass/gemm/device/gemm_universal_adapter.h"
#include "cutlass/gemm/kernel/gemm_universal.hpp"
#include "cutlass/epilogue/collective/collective_builder.hpp"

using ElemA = cutlass::float_e4m3_t;
using ElemB = cutlass::float_e4m3_t;
using ElemCD = cutlass::float_e4m3_t;
using Acc  = float;
using TileShape    = cute::Shape<cute::_128, cute::_64, cute::_128>;
using ClusterShape = cute::Shape<cute::_1, cute::_1, cute::_1>;

using CollectiveEpilogue = typename cutlass::epilogue::collective::CollectiveBuilder<
    cutlass::arch::Sm90, cutlass::arch::OpClassTensorOp,
    TileShape, ClusterShape,
    cutlass::epilogue::collective::EpilogueTileAuto,
    Acc, Acc,
    ElemCD, cutlass::layout::RowMajor, 128 / cutlass::sizeof_bits<ElemCD>::value,
    ElemCD, cutlass::layout::RowMajor, 128 / cutlass::sizeof_bits<ElemCD>::value,
    cutlass::epilogue::collective::EpilogueScheduleAuto
  >::CollectiveOp;

using CollectiveMainloop = typename cutlass::gemm::collective::CollectiveBuilder<
    cutlass::arch::Sm90, cutlass::arch::OpClassTensorOp,
    ElemA, cutlass::layout::RowMajor, 128 / cutlass::sizeof_bits<ElemA>::value,
    ElemB, cutlass::layout::ColumnMajor, 128 / cutlass::sizeof_bits<ElemB>::value,
    Acc,
    TileShape, ClusterShape,
    cutlass::gemm::collective::StageCount<5>,
    cutlass::gemm::collective::KernelScheduleAuto
  >::CollectiveOp;

using GemmKernel = cutlass::gemm::kernel::GemmUniversal<
    cute::Shape<int,int,int,int>,
    CollectiveMainloop,
    CollectiveEpilogue
>;
using Gemm = cutlass::gemm::device::GemmUniversalAdapter<GemmKernel>;

// Force the device kernel symbol into the cubin without needing a host main.
auto* _anchor = &cutlass::device_kernel<GemmKernel>;


// ===== COMPILED SASS (sm_90a) =====

	.target	sm_90a

	.elftype	@"ET_EXEC"


//--------------------- .note.nv.tkinfo           --------------------------
	.section	.note.nv.tkinfo,"",@"SHT_NOTE"
	.sectionflags	@"SHF_NOTE_NV_TKINFO"
	.tkinfo
        /*0018*/ 	.word	0x00000002
        /*0030*/ 	.string	""
        /*0030*/ 	.string	"ptxas"
        /*0030*/ 	.string	"Cuda compilation tools, release 13.0, V13.0.88"
        /*0030*/ 	.string	"Build cuda_13.0.r13.0/compiler.36424714_0"
        /*0030*/ 	.string	"-arch sm_90a -m 64 "



//--------------------- .note.nv.cuinfo           --------------------------
	.section	.note.nv.cuinfo,"",@"SHT_NOTE"
	.sectionflags	@"SHF_NOTE_NV_CUINFO"
        /*0018*/ 	.short	0x0002
        /*001a*/ 	.short	0x005a
        /*001c*/ 	.short	0x0082
	.zero		2


//--------------------- .nv.info                  --------------------------
	.section	.nv.info,"",@"SHT_CUDA_INFO"
	.align	4


	//----- nvinfo : EIATTR_REGCOUNT
	.align		4
        /*0000*/ 	.byte	0x04, 0x2f
        /*0002*/ 	.short	(.L_12 - .L_11)
	.align		4
.L_11:
        /*0004*/ 	.word	index@(_ZN7cutlass13device_kernelINS_4gemm6kernel13GemmUniversalIN4cute5tupleIJiiiiEEENS1_10collective13CollectiveMmaINS1_37MainloopSm90TmaGmmaWarpSpecializedFP8ILi5ENS5_IJNS4_1CILi1EEESB_SB_EEENS1_35KernelTmaWarpSpecializedCooperativeEEENS5_IJNSA_ILi128EEENSA_ILi64EEESF_EEENS_12float_e4m3_tENS5_IJlSB_lEEESI_SJ_NS4_8TiledMMAINS4_8MMA_AtomIJNS4_4SM904GMMA30MMA_64x64x32_F32E4M3E4M3_SS_TNILNSN_7ScaleInE1ELSP_1EEEEEENS4_6LayoutINS5_IJNSA_ILi2EEESB_SB_EEENS5_IJSB_NSA_ILi0EEESV_EEEEENS5_IJNS4_10UnderscoreESY_SY_EEEEENS4_13SM90_TMA_LOADENS4_14ComposedLayoutINS4_7SwizzleILi3ELi4ELi3EEENS4_18smem_ptr_flag_bitsILi8EEENSS_INS5_IJNSA_ILi8EEESF_EEENS5_IJSF_SB_EEEEEEEvNS4_8identityES11_S1B_vS1C_EENS_8epilogue10collective6detail29Sm90TmaWarpSpecializedAdapterINS1F_15DefaultEpilogueISI_SJ_SJ_NS1E_6thread17LinearCombinationISI_Li1EffLNS1J_9ScaleType4KindE0ELNS_15FloatRoundStyleE2ESI_EENS1_15EpilogueDefaultEEEEEvvEEEEvNT_6ParamsE)
        /*0008*/ 	.word	0x000000a8


	//----- nvinfo : EIATTR_FRAME_SIZE
	.align		4
.L_12:
        /*000c*/ 	.byte	0x04, 0x11
        /*000e*/ 	.short	(.L_14 - .L_13)
	.align		4
.L_13:
        /*0010*/ 	.word	index@(_ZN7cutlass13device_kernelINS_4gemm6kernel13GemmUniversalIN4cute5tupleIJiiiiEEENS1_10collective13CollectiveMmaINS1_37MainloopSm90TmaGmmaWarpSpecializedFP8ILi5ENS5_IJNS4_1CILi1EEESB_SB_EEENS1_35KernelTmaWarpSpecializedCooperativeEEENS5_IJNSA_ILi128EEENSA_ILi64EEESF_EEENS_12float_e4m3_tENS5_IJlSB_lEEESI_SJ_NS4_8TiledMMAINS4_8MMA_AtomIJNS4_4SM904GMMA30MMA_64x64x32_F32E4M3E4M3_SS_TNILNSN_7ScaleInE1ELSP_1EEEEEENS4_6LayoutINS5_IJNSA_ILi2EEESB_SB_EEENS5_IJSB_NSA_ILi0EEESV_EEEEENS5_IJNS4_10UnderscoreESY_SY_EEEEENS4_13SM90_TMA_LOADENS4_14ComposedLayoutINS4_7SwizzleILi3ELi4ELi3EEENS4_18smem_ptr_flag_bitsILi8EEENSS_INS5_IJNSA_ILi8EEESF_EEENS5_IJSF_SB_EEEEEEEvNS4_8identityES11_S1B_vS1C_EENS_8epilogue10collective6detail29Sm90TmaWarpSpecializedAdapterINS1F_15DefaultEpilogueISI_SJ_SJ_NS1E_6thread17LinearCombinationISI_Li1EffLNS1J_9ScaleType4KindE0ELNS_15FloatRoundStyleE2ESI_EENS1_15EpilogueDefaultEEEEEvvEEEEvNT_6ParamsE)
        /*0014*/ 	.word	0x00000000


	//----- nvinfo : EIATTR_MIN_STACK_SIZE
	.align		4
.L_14:
        /*0018*/ 	.byte	0x04, 0x12
        /*001a*/ 	.short	(.L_16 - .L_15)
	.align		4
.L_15:
        /*001c*/ 	.word	index@(_ZN7cutlass13device_kernelINS_4gemm6kernel13GemmUniversalIN4cute5tupleIJiiiiEEENS1_10collective13CollectiveMmaINS1_37MainloopSm90TmaGmmaWarpSpecializedFP8ILi5ENS5_IJNS4_1CILi1EEESB_SB_EEENS1_35KernelTmaWarpSpecializedCooperativeEEENS5_IJNSA_ILi128EEENSA_ILi64EEESF_EEENS_12float_e4m3_tENS5_IJlSB_lEEESI_SJ_NS4_8TiledMMAINS4_8MMA_AtomIJNS4_4SM904GMMA30MMA_64x64x32_F32E4M3E4M3_SS_TNILNSN_7ScaleInE1ELSP_1EEEEEENS4_6LayoutINS5_IJNSA_ILi2EEESB_SB_EEENS5_IJSB_NSA_ILi0EEESV_EEEEENS5_IJNS4_10UnderscoreESY_SY_EEEEENS4_13SM90_TMA_LOADENS4_14ComposedLayoutINS4_7SwizzleILi3ELi4ELi3EEENS4_18smem_ptr_flag_bitsILi8EEENSS_INS5_IJNSA_ILi8EEESF_EEENS5_IJSF_SB_EEEEEEEvNS4_8identityES11_S1B_vS1C_EENS_8epilogue10collective6detail29Sm90TmaWarpSpecializedAdapterINS1F_15DefaultEpilogueISI_SJ_SJ_NS1E_6thread17LinearCombinationISI_Li1EffLNS1J_9ScaleType4KindE0ELNS_15FloatRoundStyleE2ESI_EENS1_15EpilogueDefaultEEEEEvvEEEEvNT_6ParamsE)
        /*0020*/ 	.word	0x00000000
.L_16:


//--------------------- .nv.compat                --------------------------
	.section	.nv.compat,"",@"SHT_CUDA_COMPAT_INFO"
	.align	4
        /*0000*/ 	.byte	0x02, 0x09, 0x01, 0x00, 0x02, 0x02, 0x04, 0x00, 0x02, 0x05, 0x05, 0x00, 0x03, 0x07, 0x01, 0x01
        /*0010*/ 	.byte	0x02, 0x03, 0x01, 0x00, 0x02, 0x06, 0x01, 0x00, 0x04, 0x0b, 0x08, 0x00, 0x00, 0x00, 0x00, 0x00
        /*0020*/ 	.byte	0x00, 0x00, 0x00, 0x00


//--------------------- .nv.info._ZN7cutlass13device_kernelINS_4gemm6kernel13GemmUniversalIN4cute5tupleIJiiiiEEENS1_10collective13CollectiveMmaINS1_37MainloopSm90TmaGmmaWarpSpecializedFP8ILi5ENS5_IJNS4_1CILi1EEESB_SB_EEENS1_35KernelTmaWarpSpecializedCooperativeEEENS5_IJNSA_ILi128EEENSA_ILi64EEESF_EEENS_12float_e4m3_tENS5_IJlSB_lEEESI_SJ_NS4_8TiledMMAINS4_8MMA_AtomIJNS4_4SM904GMMA30MMA_64x64x32_F32E4M3E4M3_SS_TNILNSN_7ScaleInE1ELSP_1EEEEEENS4_6LayoutINS5_IJNSA_ILi2EEESB_SB_EEENS5_IJSB_NSA_ILi0EEESV_EEEEENS5_IJNS4_10UnderscoreESY_SY_EEEEENS4_13SM90_TMA_LOADENS4_14ComposedLayoutINS4_7SwizzleILi3ELi4ELi3EEENS4_18smem_ptr_flag_bitsILi8EEENSS_INS5_IJNSA_ILi8EEESF_EEENS5_IJSF_SB_EEEEEEEvNS4_8identityES11_S1B_vS1C_EENS_8epilogue10collective6detail29Sm90TmaWarpSpecializedAdapterINS1F_15DefaultEpilogueISI_SJ_SJ_NS1E_6thread17LinearCombinationISI_Li1EffLNS1J_9ScaleType4KindE0ELNS_15FloatRoundStyleE2ESI_EENS1_15EpilogueDefaultEEEEEvvEEEEvNT_6ParamsE --------------------------
	.section	.nv.info._ZN7cutlass13device_kernelINS_4gemm6kernel13GemmUniversalIN4cute5tupleIJiiiiEEENS1_10collective13CollectiveMmaINS1_37MainloopSm90TmaGmmaWarpSpecializedFP8ILi5ENS5_IJNS4_1CILi1EEESB_SB_EEENS1_35KernelTmaWarpSpecializedCooperativeEEENS5_IJNSA_ILi128EEENSA_ILi64EEESF_EEENS_12float_e4m3_tENS5_IJlSB_lEEESI_SJ_NS4_8TiledMMAINS4_8MMA_AtomIJNS4_4SM904GMMA30MMA_64x64x32_F32E4M3E4M3_SS_TNILNSN_7ScaleInE1ELSP_1EEEEEENS4_6LayoutINS5_IJNSA_ILi2EEESB_SB_EEENS5_IJSB_NSA_ILi0EEESV_EEEEENS5_IJNS4_10UnderscoreESY_SY_EEEEENS4_13SM90_TMA_LOADENS4_14ComposedLayoutINS4_7SwizzleILi3ELi4ELi3EEENS4_18smem_ptr_flag_bitsILi8EEENSS_INS5_IJNSA_ILi8EEESF_EEENS5_IJSF_SB_EEEEEEEvNS4_8identityES11_S1B_vS1C_EENS_8epilogue10collective6detail29Sm90TmaWarpSpecializedAdapterINS1F_15DefaultEpilogueISI_SJ_SJ_NS1E_6thread17LinearCombinationISI_Li1EffLNS1J_9ScaleType4KindE0ELNS_15FloatRoundStyleE2ESI_EENS1_15EpilogueDefaultEEEEEvvEEEEvNT_6ParamsE,"",@"SHT_CUDA_INFO"
	.sectionflags	@""
	.align	4


	//----- nvinfo : EIATTR_CUDA_API_VERSION
	.align		4
        /*0000*/ 	.byte	0x04, 0x37
        /*0002*/ 	.short	(.L_18 - .L_17)
.L_17:
        /*0004*/ 	.word	0x00000082


	//----- nvinfo : EIATTR_KPARAM_INFO
	.align		4
.L_18:
        /*0008*/ 	.byte	0x04, 0x17
        /*000a*/ 	.short	(.L_20 - .L_19)
.L_19:
        /*000c*/ 	.word	0x00000000
        /*0010*/ 	.short	0x0000
        /*0012*/ 	.short	0x0070
        /*0014*/ 	.byte	0x00, 0xf0, 0x01, 0x10


	//----- nvinfo : EIATTR_SPARSE_MMA_MASK
	.align		4
.L_20:
        /*0018*/ 	.byte	0x03, 0x50
        /*001a*/ 	.short	0x0000


	//----- nvinfo : EIATTR_MAXREG_COUNT
	.align		4
        /*001c*/ 	.byte	0x03, 0x1b
        /*001e*/ 	.short	0x00a8


	//----- nvinfo : EIATTR_NUM_BARRIERS
	.align		4
        /*0020*/ 	.byte	0x02, 0x4c
        /*0022*/ 	.byte	0x01
	.zero		1


	//----- nvinfo : EIATTR_MERCURY_ISA_VERSION
	.align		4
        /*0024*/ 	.byte	0x03, 0x5f
        /*0026*/ 	.short	0x0101


	//----- nvinfo : EIATTR_INT_WARP_WIDE_INSTR_OFFSETS
	.align		4
        /*0028*/ 	.byte	0x04, 0x31
        /*002a*/ 	.short	(.L_22 - .L_21)


	//   ....[0]....
.L_21:
        /*002c*/ 	.word	0x000003c0


	//   ....[1]....
        /*0030*/ 	.word	0x000003d0


	//   ....[2]....
        /*0034*/ 	.word	0x000004e0


	//----- nvinfo : EIATTR_COOP_GROUP_MASK_REGIDS
	.align		4
.L_22:
        /*0038*/ 	.byte	0x04, 0x29
        /*003a*/ 	.short	(.L_24 - .L_23)


	//   ....[0]....
.L_23:
        /*003c*/ 	.word	0xffffffff


	//   ....[1]....
        /*0040*/ 	.word	0xffffffff


	//   ....[2]....
        /*0044*/ 	.word	0xffffffff


	//   ....[3]....
        /*0048*/ 	.word	0xffffffff


	//   ....[4]....
        /*004c*/ 	.word	0xffffffff


	//----- nvinfo : EIATTR_COOP_GROUP_INSTR_OFFSETS
	.align		4
.L_24:
        /*0050*/ 	.byte	0x04, 0x28
        /*0052*/ 	.short	(.L_26 - .L_25)


	//   ....[0]....
.L_25:
        /*0054*/ 	.word	0x00000060


	//   ....[1]....
        /*0058*/ 	.word	0x00000070


	//   ....[2]....
        /*005c*/ 	.word	0x00000130


	//   ....[3]....
        /*0060*/ 	.word	0x000002e0


	//   ....[4]....
        /*0064*/ 	.word	0x00001000


	//----- nvinfo : EIATTR_REG_RECONFIG
	.align		4
.L_26:
        /*0068*/ 	.byte	0x01, 0x54
	.zero		2


	//----- nvinfo : EIATTR_MBARRIER_INSTR_OFFSETS
	.align		4
        /*006c*/ 	.byte	0x04, 0x39
        /*006e*/ 	.short	(.L_28 - .L_27)


	//   ....[0]....
.L_27:
        /*0070*/ 	.word	0x00000230
        /*0074*/ 	.word	0x000000ff
        /*0078*/ 	.word	0x00000000
        /*007c*/ 	.short	0x0100
        /*007e*/ 	.byte	0x08
	.zero		1


	//   ....[1]....
        /*0080*/ 	.word	0x00000240
        /*0084*/ 	.word	0x000000ff
        /*0088*/ 	.word	0x00000028
        /*008c*/ 	.short	0x0100
        /*008e*/ 	.byte	0x08
	.zero		1


	//   ....[2]....
        /*0090*/ 	.word	0x00000250
        /*0094*/ 	.word	0x000000ff
        /*0098*/ 	.word	0x00000008
        /*009c*/ 	.short	0x0100
        /*009e*/ 	.byte	0x08
	.zero		1


	//   ....[3]....
        /*00a0*/ 	.word	0x00000260
        /*00a4*/ 	.word	0x000000ff
        /*00a8*/ 	.word	0x00000030
        /*00ac*/ 	.short	0x0100
        /*00ae*/ 	.byte	0x08
	.zero		1


	//   ....[4]....
        /*00b0*/ 	.word	0x00000270
        /*00b4*/ 	.word	0x000000ff
        /*00b8*/ 	.word	0x00000010
        /*00bc*/ 	.short	0x0100
        /*00be*/ 	.byte	0x08
	.zero		1


	//   ....[5]....
        /*00c0*/ 	.word	0x00000280
        /*00c4*/ 	.word	0x000000ff
        /*00c8*/ 	.word	0x00000038
        /*00cc*/ 	.short	0x0100
        /*00ce*/ 	.byte	0x08
	.zero		1


	//   ....[6]....
        /*00d0*/ 	.word	0x00000290
        /*00d4*/ 	.word	0x000000ff
        /*00d8*/ 	.word	0x00000018
        /*00dc*/ 	.short	0x0100
        /*00de*/ 	.byte	0x08
	.zero		1


	//   ....[7]....
        /*00e0*/ 	.word	0x000002a0
        /*00e4*/ 	.word	0x000000ff
        /*00e8*/ 	.word	0x00000040
        /*00ec*/ 	.short	0x0100
        /*00ee*/ 	.byte	0x08
	.zero		1


	//   ....[8]....
        /*00f0*/ 	.word	0x000002b0
        /*00f4*/ 	.word	0x000000ff
        /*00f8*/ 	.word	0x00000020
        /*00fc*/ 	.short	0x0100
        /*00fe*/ 	.byte	0x08
	.zero		1


	//   ....[9]....
        /*0100*/ 	.word	0x000002c0
        /*0104*/ 	.word	0x000000ff
        /*0108*/ 	.word	0x00000048
        /*010c*/ 	.short	0x0100
        /*010e*/ 	.byte	0x08
	.zero		1


	//   ....[10]....
        /*0110*/ 	.word	0x00000550
        /*0114*/ 	.word	0x000000ff
        /*0118*/ 	.word	0x00000060
        /*011c*/ 	.short	0x0100
        /*011e*/ 	.byte	0x06
	.zero		1


	//   ....[11]....
        /*0120*/ 	.word	0x000005b0
        /*0124*/ 	.word	0x000000ff
        /*0128*/ 	.word	0x00000068
        /*012c*/ 	.short	0x0100
        /*012e*/ 	.byte	0x06
	.zero		1


	//   ....[12]....
        /*0130*/ 	.word	0x00001330
        /*0134*/ 	.word	0x000000ff
        /*0138*/ 	.word	0x00000000
        /*013c*/ 	.short	0x010a
        /*013e*/ 	.byte	0x06
	.zero		1


	//   ....[13]....
        /*0140*/ 	.word	0x00001370
        /*0144*/ 	.word	0x000000ff
        /*0148*/ 	.word	0x00000000
        /*014c*/ 	.short	0x010a
        /*014e*/ 	.byte	0x06
	.zero		1


	//   ....[14]....
        /*0150*/ 	.word	0x00001a60
        /*0154*/ 	.word	0x000000ff
        /*0158*/ 	.word	0x00000000
        /*015c*/ 	.short	0x010a
        /*015e*/ 	.byte	0x0c
	.zero		1


	//   ....[15]....
        /*0160*/ 	.word	0x00001aa0
        /*0164*/ 	.word	0x000000ff
        /*0168*/ 	.word	0x00000000
        /*016c*/ 	.short	0x010a
        /*016e*/ 	.byte	0x0c
	.zero		1


	//   ....[16]....
        /*0170*/ 	.word	0x00001f90
        /*0174*/ 	.word	0x000000ff
        /*0178*/ 	.word	0x00000000
        /*017c*/ 	.short	0x0101
        /*017e*/ 	.byte	0x08
	.zero		1


	//   ....[17]....
        /*0180*/ 	.word	0x000023e0
        /*0184*/ 	.word	0x000000ff
        /*0188*/ 	.word	0x00000000
        /*018c*/ 	.short	0x0101
        /*018e*/ 	.byte	0x08
	.zero		1


	//   ....[18]....
        /*0190*/ 	.word	0x00005d80
        /*0194*/ 	.word	0x00000012
        /*0198*/ 	.word	0x00000028
        /*019c*/ 	.short	0x010a
        /*019e*/ 	.byte	0x3f
	.zero		1


	//   ....[19]....
        /*01a0*/ 	.word	0x00006110
        /*01a4*/ 	.word	0x00000007
        /*01a8*/ 	.word	0x00000068
        /*01ac*/ 	.short	0x0101
        /*01ae*/ 	.byte	0x3f
	.zero		1


	//   ....[20]....
        /*01b0*/ 	.word	0x00006850
        /*01b4*/ 	.word	0x00000005
        /*01b8*/ 	.word	0x00000000
        /*01bc*/ 	.short	0x010a
        /*01be*/ 	.byte	0x3f
	.zero		1


	//   ....[21]....
        /*01c0*/ 	.word	0x000068d0
        /*01c4*/ 	.word	0x00000007
        /*01c8*/ 	.word	0x00000000
        /*01cc*/ 	.short	0x010a
        /*01ce*/ 	.byte	0x3f
	.zero		1


	//   ....[22]....
        /*01d0*/ 	.word	0x00006960
        /*01d4*/ 	.word	0x00000008
        /*01d8*/ 	.word	0x00000000
        /*01dc*/ 	.short	0x010a
        /*01de*/ 	.byte	0x3f
	.zero		1


	//   ....[23]....
        /*01e0*/ 	.word	0x000069f0
        /*01e4*/ 	.word	0x0000000b
        /*01e8*/ 	.word	0x00000000
        /*01ec*/ 	.short	0x010a
        /*01ee*/ 	.byte	0x3f
	.zero		1


	//   ....[24]....
        /*01f0*/ 	.word	0x00006a80
        /*01f4*/ 	.word	0x00000003
        /*01f8*/ 	.word	0x00000000
        /*01fc*/ 	.short	0x010a
        /*01fe*/ 	.byte	0x3f
	.zero		1


	//   ....[25]....
        /*0200*/ 	.word	0x00006af0
        /*0204*/ 	.word	0x00000007
        /*0208*/ 	.word	0x00000000
        /*020c*/ 	.short	0x010a
        /*020e*/ 	.byte	0x3f
	.zero		1


	//   ....[26]....
        /*0210*/ 	.word	0x00006b50
        /*0214*/ 	.word	0x00000008
        /*0218*/ 	.word	0x00000000
        /*021c*/ 	.short	0x010a
        /*021e*/ 	.byte	0x3f
	.zero		1


	//   ....[27]....
        /*0220*/ 	.word	0x00006c20
        /*0224*/ 	.word	0x00000012
        /*0228*/ 	.word	0x00000028
        /*022c*/ 	.short	0x010a
        /*022e*/ 	.byte	0x3f
	.zero		1


	//   ....[28]....
        /*0230*/ 	.word	0x00006d00
        /*0234*/ 	.word	0x00000005
        /*0238*/ 	.word	0x00000000
        /*023c*/ 	.short	0x010a
        /*023e*/ 	.byte	0x3f
	.zero		1


	//   ....[29]....
        /*0240*/ 	.word	0x00006d50
        /*0244*/ 	.word	0x00000007
        /*0248*/ 	.word	0x00000000
        /*024c*/ 	.short	0x010a
        /*024e*/ 	.byte	0x3f
	.zero		1


	//   ....[30]....
        /*0250*/ 	.word	0x00006da0
        /*0254*/ 	.word	0x00000008
        /*0258*/ 	.word	0x00000000
        /*025c*/ 	.short	0x010a
        /*025e*/ 	.byte	0x3f
	.zero		1


	//   ....[31]....
        /*0260*/ 	.word	0x00006df0
        /*0264*/ 	.word	0x0000000b
        /*0268*/ 	.word	0x00000000
        /*026c*/ 	.short	0x010a
        /*026e*/ 	.byte	0x3f
	.zero		1


	//----- nvinfo : EIATTR_NUM_MBARRIERS
	.align		4
.L_28:
        /*0270*/ 	.byte	0x03, 0x38
        /*0272*/ 	.short	0x000c


	//----- nvinfo : EIATTR_EXIT_INSTR_OFFSETS
	.align		4
        /*0274*/ 	.byte	0x04, 0x1c
        /*0276*/ 	.short	(.L_30 - .L_29)


	//   ....[0]....
.L_29:
        /*0278*/ 	.word	0x00000600


	//   ....[1]....
        /*027c*/ 	.word	0x00000ed0


	//   ....[2]....
        /*0280*/ 	.word	0x000053e0


	//   ....[3]....
        /*0284*/ 	.word	0x00005a20


	//   ....[4]....
        /*0288*/ 	.word	0x00006ad0


	//----- nvinfo : EIATTR_MAX_THREADS
	.align		4
.L_30:
        /*028c*/ 	.byte	0x04, 0x05
        /*028e*/ 	.short	(.L_32 - .L_31)
.L_31:
        /*0290*/ 	.word	0x00000180
        /*0294*/ 	.word	0x00000001
        /*0298*/ 	.word	0x00000001


	//----- nvinfo : EIATTR_CRS_STACK_SIZE
	.align		4
.L_32:
        /*029c*/ 	.byte	0x04, 0x1e
        /*029e*/ 	.short	(.L_34 - .L_33)
.L_33:
        /*02a0*/ 	.word	0x00000000


	//----- nvinfo : EIATTR_CBANK_PARAM_SIZE
	.align		4
.L_34:
        /*02a4*/ 	.byte	0x03, 0x19
        /*02a6*/ 	.short	0x0470


	//----- nvinfo : EIATTR_PARAM_CBANK
	.align		4
        /*02a8*/ 	.byte	0x04, 0x0a
        /*02aa*/ 	.short	(.L_36 - .L_35)
	.align		4
.L_35:
        /*02ac*/ 	.word	index@(.nv.constant0._ZN7cutlass13device_kernelINS_4gemm6kernel13GemmUniversalIN4cute5tupleIJiiiiEEENS1_10collective13CollectiveMmaINS1_37MainloopSm90TmaGmmaWarpSpecializedFP8ILi5ENS5_IJNS4_1CILi1EEESB_SB_EEENS1_35KernelTmaWarpSpecializedCooperativeEEENS5_IJNSA_ILi128EEENSA_ILi64EEESF_EEENS_12float_e4m3_tENS5_IJlSB_lEEESI_SJ_NS4_8TiledMMAINS4_8MMA_AtomIJNS4_4SM904GMMA30MMA_64x64x32_F32E4M3E4M3_SS_TNILNSN_7ScaleInE1ELSP_1EEEEEENS4_6LayoutINS5_IJNSA_ILi2EEESB_SB_EEENS5_IJSB_NSA_ILi0EEESV_EEEEENS5_IJNS4_10UnderscoreESY_SY_EEEEENS4_13SM90_TMA_LOADENS4_14ComposedLayoutINS4_7SwizzleILi3ELi4ELi3EEENS4_18smem_ptr_flag_bitsILi8EEENSS_INS5_IJNSA_ILi8EEESF_EEENS5_IJSF_SB_EEEEEEEvNS4_8identityES11_S1B_vS1C_EENS_8epilogue10collective6detail29Sm90TmaWarpSpecializedAdapterINS1F_15DefaultEpilogueISI_SJ_SJ_NS1E_6thread17LinearCombinationISI_Li1EffLNS1J_9ScaleType4KindE0ELNS_15FloatRoundStyleE2ESI_EENS1_15EpilogueDefaultEEEEEvvEEEEvNT_6ParamsE)
        /*02b0*/ 	.short	0x0210
        /*02b2*/ 	.short	0x0470


	//----- nvinfo : EIATTR_SW_WAR
	.align		4
.L_36:
        /*02b4*/ 	.byte	0x04, 0x36
        /*02b6*/ 	.short	(.L_38 - .L_37)
.L_37:
        /*02b8*/ 	.word	0x00000008
.L_38:


//--------------------- .nv.callgraph             --------------------------
	.section	.nv.callgraph,"",@"SHT_CUDA_CALLGRAPH"
	.align	4
	.sectionentsize	8
	.align		4
        /*0000*/ 	.word	0x00000000
	.align		4
        /*0004*/ 	.word	0xffffffff
	.align		4
        /*0008*/ 	.word	0x00000000
	.align		4
        /*000c*/ 	.word	0xfffffffe
	.align		4
        /*0010*/ 	.word	0x00000000
	.align		4
        /*0014*/ 	.word	0xfffffffd
	.align		4
        /*0018*/ 	.word	0x00000000
	.align		4
        /*001c*/ 	.word	0xfffffffc


//--------------------- .nv.constant4             --------------------------
	.section	.nv.constant4,"a",@progbits
	.align	8
	.align		8
.nv.constant4:
        /*0000*/ 	.dword	_ZN39_INTERNAL_a21b13dc_4_k_cu_f52e4efa_48774cuda3std3__45__cpo5beginE
	.align		8
        /*0008*/ 	.dword	_ZN39_INTERNAL_a21b13dc_4_k_cu_f52e4efa_48774cuda3std3__45__cpo3endE
	.align		8
        /*0010*/ 	.dword	_ZN39_INTERNAL_a21b13dc_4_k_cu_f52e4efa_48774cuda3std3__45__cpo6cbeginE
	.align		8
        /*0018*/ 	.dword	_ZN39_INTERNAL_a21b13dc_4_k_cu_f52e4efa_48774cuda3std3__45__cpo4cendE
	.align		8
        /*0020*/ 	.dword	_ZN39_INTERNAL_a21b13dc_4_k_cu_f52e4efa_48774cuda3std3__441_GLOBAL__N__a21b13dc_4_k_cu_f52e4efa_48776ignoreE
	.align		8
        /*0028*/ 	.dword	_ZN39_INTERNAL_a21b13dc_4_k_cu_f52e4efa_48774cuda3std3__419piecewise_constructE
	.align		8
        /*0030*/ 	.dword	_ZN39_INTERNAL_a21b13dc_4_k_cu_f52e4efa_48774cuda3std3__48in_placeE
	.align		8
        /*0038*/ 	.dword	_ZN39_INTERNAL_a21b13dc_4_k_cu_f52e4efa_48774cuda3std6ranges3__45__cpo4swapE
	.align		8
        /*0040*/ 	.dword	_ZN39_INTERNAL_a21b13dc_4_k_cu_f52e4efa_48774cuda3std6ranges3__45__cpo9iter_moveE
	.align		8
        /*0048*/ 	.dword	_ZN39_INTERNAL_a21b13dc_4_k_cu_f52e4efa_48774cute7productE
	.align		8
        /*0050*/ 	.dword	_ZN39_INTERNAL_a21b13dc_4_k_cu_f52e4efa_48774cute1_E


//--------------------- .text._ZN7cutlass13device_kernelINS_4gemm6kernel13GemmUniversalIN4cute5tupleIJiiiiEEENS1_10collective13CollectiveMmaINS1_37MainloopSm90TmaGmmaWarpSpecializedFP8ILi5ENS5_IJNS4_1CILi1EEESB_SB_EEENS1_35KernelTmaWarpSpecializedCooperativeEEENS5_IJNSA_ILi128EEENSA_ILi64EEESF_EEENS_12float_e4m3_tENS5_IJlSB_lEEESI_SJ_NS4_8TiledMMAINS4_8MMA_AtomIJNS4_4SM904GMMA30MMA_64x64x32_F32E4M3E4M3_SS_TNILNSN_7ScaleInE1ELSP_1EEEEEENS4_6LayoutINS5_IJNSA_ILi2EEESB_SB_EEENS5_IJSB_NSA_ILi0EEESV_EEEEENS5_IJNS4_10UnderscoreESY_SY_EEEEENS4_13SM90_TMA_LOADENS4_14ComposedLayoutINS4_7SwizzleILi3ELi4ELi3EEENS4_18smem_ptr_flag_bitsILi8EEENSS_INS5_IJNSA_ILi8EEESF_EEENS5_IJSF_SB_EEEEEEEvNS4_8identityES11_S1B_vS1C_EENS_8epilogue10collective6detail29Sm90TmaWarpSpecializedAdapterINS1F_15DefaultEpilogueISI_SJ_SJ_NS1E_6thread17LinearCombinationISI_Li1EffLNS1J_9ScaleType4KindE0ELNS_15FloatRoundStyleE2ESI_EENS1_15EpilogueDefaultEEEEEvvEEEEvNT_6ParamsE --------------------------
	.section	.text._ZN7cutlass13device_kernelINS_4gemm6kernel13GemmUniversalIN4cute5tupleIJiiiiEEENS1_10collective13CollectiveMmaINS1_37MainloopSm90TmaGmmaWarpSpecializedFP8ILi5ENS5_IJNS4_1CILi1EEESB_SB_EEENS1_35KernelTmaWarpSpecializedCooperativeEEENS5_IJNSA_ILi128EEENSA_ILi64EEESF_EEENS_12float_e4m3_tENS5_IJlSB_lEEESI_SJ_NS4_8TiledMMAINS4_8MMA_AtomIJNS4_4SM904GMMA30MMA_64x64x32_F32E4M3E4M3_SS_TNILNSN_7ScaleInE1ELSP_1EEEEEENS4_6LayoutINS5_IJNSA_ILi2EEESB_SB_EEENS5_IJSB_NSA_ILi0EEESV_EEEEENS5_IJNS4_10UnderscoreESY_SY_EEEEENS4_13SM90_TMA_LOADENS4_14ComposedLayoutINS4_7SwizzleILi3ELi4ELi3EEENS4_18smem_ptr_flag_bitsILi8EEENSS_INS5_IJNSA_ILi8EEESF_EEENS5_IJSF_SB_EEEEEEEvNS4_8identityES11_S1B_vS1C_EENS_8epilogue10collective6detail29Sm90TmaWarpSpecializedAdapterINS1F_15DefaultEpilogueISI_SJ_SJ_NS1E_6thread17LinearCombinationISI_Li1EffLNS1J_9ScaleType4KindE0ELNS_15FloatRoundStyleE2ESI_EENS1_15EpilogueDefaultEEEEEvvEEEEvNT_6ParamsE,"ax",@progbits
	.align	128
.text._ZN7cutlass13device_kernelINS_4gemm6kernel13GemmUniversalIN4cute5tupleIJiiiiEEENS1_10collective13CollectiveMmaINS1_37MainloopSm90TmaGmmaWarpSpecializedFP8ILi5ENS5_IJNS4_1CILi1EEESB_SB_EEENS1_35KernelTmaWarpSpecializedCooperativeEEENS5_IJNSA_ILi128EEENSA_ILi64EEESF_EEENS_12float_e4m3_tENS5_IJlSB_lEEESI_SJ_NS4_8TiledMMAINS4_8MMA_AtomIJNS4_4SM904GMMA30MMA_64x64x32_F32E4M3E4M3_SS_TNILNSN_7ScaleInE1ELSP_1EEEEEENS4_6LayoutINS5_IJNSA_ILi2EEESB_SB_EEENS5_IJSB_NSA_ILi0EEESV_EEEEENS5_IJNS4_10UnderscoreESY_SY_EEEEENS4_13SM90_TMA_LOADENS4_14ComposedLayoutINS4_7SwizzleILi3ELi4ELi3EEENS4_18smem_ptr_flag_bitsILi8EEENSS_INS5_IJNSA_ILi8EEESF_EEENS5_IJSF_SB_EEEEEEEvNS4_8identityES11_S1B_vS1C_EENS_8epilogue10collective6detail29Sm90TmaWarpSpecializedAdapterINS1F_15DefaultEpilogueISI_SJ_SJ_NS1E_6thread17LinearCombinationISI_Li1EffLNS1J_9ScaleType4KindE0ELNS_15FloatRoundStyleE2ESI_EENS1_15EpilogueDefaultEEEEEvvEEEEvNT_6ParamsE:
        .type           _ZN7cutlass13device_kernelINS_4gemm6kernel13GemmUniversalIN4cute5tupleIJiiiiEEENS1_10collective13CollectiveMmaINS1_37MainloopSm90TmaGmmaWarpSpecializedFP8ILi5ENS5_IJNS4_1CILi1EEESB_SB_EEENS1_35KernelTmaWarpSpecializedCooperativeEEENS5_IJNSA_ILi128EEENSA_ILi64EEESF_EEENS_12float_e4m3_tENS5_IJlSB_lEEESI_SJ_NS4_8TiledMMAINS4_8MMA_AtomIJNS4_4SM904GMMA30MMA_64x64x32_F32E4M3E4M3_SS_TNILNSN_7ScaleInE1ELSP_1EEEEEENS4_6LayoutINS5_IJNSA_ILi2EEESB_SB_EEENS5_IJSB_NSA_ILi0EEESV_EEEEENS5_IJNS4_10UnderscoreESY_SY_EEEEENS4_13SM90_TMA_LOADENS4_14ComposedLayoutINS4_7SwizzleILi3ELi4ELi3EEENS4_18smem_ptr_flag_bitsILi8EEENSS_INS5_IJNSA_ILi8EEESF_EEENS5_IJSF_SB_EEEEEEEvNS4_8identityES11_S1B_vS1C_EENS_8epilogue10collective6detail29Sm90TmaWarpSpecializedAdapterINS1F_15DefaultEpilogueISI_SJ_SJ_NS1E_6thread17LinearCombinationISI_Li1EffLNS1J_9ScaleType4KindE0ELNS_15FloatRoundStyleE2ESI_EENS1_15EpilogueDefaultEEEEEvvEEEEvNT_6ParamsE,@function
        .size           _ZN7cutlass13device_kernelINS_4gemm6kernel13GemmUniversalIN4cute5tupleIJiiiiEEENS1_10collective13CollectiveMmaINS1_37MainloopSm90TmaGmmaWarpSpecializedFP8ILi5ENS5_IJNS4_1CILi1EEESB_SB_EEENS1_35KernelTmaWarpSpecializedCooperativeEEENS5_IJNSA_ILi128EEENSA_ILi64EEESF_EEENS_12float_e4m3_tENS5_IJlSB_lEEESI_SJ_NS4_8TiledMMAINS4_8MMA_AtomIJNS4_4SM904GMMA30MMA_64x64x32_F32E4M3E4M3_SS_TNILNSN_7ScaleInE1ELSP_1EEEEEENS4_6LayoutINS5_IJNSA_ILi2EEESB_SB_EEENS5_IJSB_NSA_ILi0EEESV_EEEEENS5_IJNS4_10UnderscoreESY_SY_EEEEENS4_13SM90_TMA_LOADENS4_14ComposedLayoutINS4_7SwizzleILi3ELi4ELi3EEENS4_18smem_ptr_flag_bitsILi8EEENSS_INS5_IJNSA_ILi8EEESF_EEENS5_IJSF_SB_EEEEEEEvNS4_8identityES11_S1B_vS1C_EENS_8epilogue10collective6detail29Sm90TmaWarpSpecializedAdapterINS1F_15DefaultEpilogueISI_SJ_SJ_NS1E_6thread17LinearCombinationISI_Li1EffLNS1J_9ScaleType4KindE0ELNS_15FloatRoundStyleE2ESI_EENS1_15EpilogueDefaultEEEEEvvEEEEvNT_6ParamsE,(.L_x_139 - _ZN7cutlass13device_kernelINS_4gemm6kernel13GemmUniversalIN4cute5tupleIJiiiiEEENS1_10collective13CollectiveMmaINS1_37MainloopSm90TmaGmmaWarpSpecializedFP8ILi5ENS5_IJNS4_1CILi1EEESB_SB_EEENS1_35KernelTmaWarpSpecializedCooperativeEEENS5_IJNSA_ILi128EEENSA_ILi64EEESF_EEENS_12float_e4m3_tENS5_IJlSB_lEEESI_SJ_NS4_8TiledMMAINS4_8MMA_AtomIJNS4_4SM904GMMA30MMA_64x64x32_F32E4M3E4M3_SS_TNILNSN_7ScaleInE1ELSP_1EEEEEENS4_6LayoutINS5_IJNSA_ILi2EEESB_SB_EEENS5_IJSB_NSA_ILi0EEESV_EEEEENS5_IJNS4_10UnderscoreESY_SY_EEEEENS4_13SM90_TMA_LOADENS4_14ComposedLayoutINS4_7SwizzleILi3ELi4ELi3EEENS4_18smem_ptr_flag_bitsILi8EEENSS_INS5_IJNSA_ILi8EEESF_EEENS5_IJSF_SB_EEEEEEEvNS4_8identityES11_S1B_vS1C_EENS_8epilogue10collective6detail29Sm90TmaWarpSpecializedAdapterINS1F_15DefaultEpilogueISI_SJ_SJ_NS1E_6thread17LinearCombinationISI_Li1EffLNS1J_9ScaleType4KindE0ELNS_15FloatRoundStyleE2ESI_EENS1_15EpilogueDefaultEEEEEvvEEEEvNT_6ParamsE)
        .other          _ZN7cutlass13device_kernelINS_4gemm6kernel13GemmUniversalIN4cute5tupleIJiiiiEEENS1_10collective13CollectiveMmaINS1_37MainloopSm90TmaGmmaWarpSpecializedFP8ILi5ENS5_IJNS4_1CILi1EEESB_SB_EEENS1_35KernelTmaWarpSpecializedCooperativeEEENS5_IJNSA_ILi128EEENSA_ILi64EEESF_EEENS_12float_e4m3_tENS5_IJlSB_lEEESI_SJ_NS4_8TiledMMAINS4_8MMA_AtomIJNS4_4SM904GMMA30MMA_64x64x32_F32E4M3E4M3_SS_TNILNSN_7ScaleInE1ELSP_1EEEEEENS4_6LayoutINS5_IJNSA_ILi2EEESB_SB_EEENS5_IJSB_NSA_ILi0EEESV_EEEEENS5_IJNS4_10UnderscoreESY_SY_EEEEENS4_13SM90_TMA_LOADENS4_14ComposedLayoutINS4_7SwizzleILi3ELi4ELi3EEENS4_18smem_ptr_flag_bitsILi8EEENSS_INS5_IJNSA_ILi8EEESF_EEENS5_IJSF_SB_EEEEEEEvNS4_8identityES11_S1B_vS1C_EENS_8epilogue10collective6detail29Sm90TmaWarpSpecializedAdapterINS1F_15DefaultEpilogueISI_SJ_SJ_NS1E_6thread17LinearCombinationISI_Li1EffLNS1J_9ScaleType4KindE0ELNS_15FloatRoundStyleE2ESI_EENS1_15EpilogueDefaultEEEEEvvEEEEvNT_6ParamsE,@"STO_CUDA_ENTRY STV_DEFAULT"
_ZN7cutlass13device_kernelINS_4gemm6kernel13GemmUniversalIN4cute5tupleIJiiiiEEENS1_10collective13CollectiveMmaINS1_37MainloopSm90TmaGmmaWarpSpecializedFP8ILi5ENS5_IJNS4_1CILi1EEESB_SB_EEENS1_35KernelTmaWarpSpecializedCooperativeEEENS5_IJNSA_ILi128EEENSA_ILi64EEESF_EEENS_12float_e4m3_tENS5_IJlSB_lEEESI_SJ_NS4_8TiledMMAINS4_8MMA_AtomIJNS4_4SM904GMMA30MMA_64x64x32_F32E4M3E4M3_SS_TNILNSN_7ScaleInE1ELSP_1EEEEEENS4_6LayoutINS5_IJNSA_ILi2EEESB_SB_EEENS5_IJSB_NSA_ILi0EEESV_EEEEENS5_IJNS4_10UnderscoreESY_SY_EEEEENS4_13SM90_TMA_LOADENS4_14ComposedLayoutINS4_7SwizzleILi3ELi4ELi3EEENS4_18smem_ptr_flag_bitsILi8EEENSS_INS5_IJNSA_ILi8EEESF_EEENS5_IJSF_SB_EEEEEEEvNS4_8identityES11_S1B_vS1C_EENS_8epilogue10collective6detail29Sm90TmaWarpSpecializedAdapterINS1F_15DefaultEpilogueISI_SJ_SJ_NS1E_6thread17LinearCombinationISI_Li1EffLNS1J_9ScaleType4KindE0ELNS_15FloatRoundStyleE2ESI_EENS1_15EpilogueDefaultEEEEEvvEEEEvNT_6ParamsE:
[----:B------:R-:W-:Y:S01]  /*0000*/  LDC R1, c[0x0][0x28] ;  /* 0x00000a00ff017b82 */ /* 0x000fe20000000800 */
[----:B------:R-:W0:Y:S01]  /*0010*/  S2R R2, SR_TID.X ;  /* 0x0000000000027919 */ /* 0x000e220000002100 */
[----:B------:R-:W-:Y:S01]  /*0020*/  ELECT P0, URZ, PT ;  /* 0x00000000003f782f */ /* 0x000fe20003800000 */
[----:B------:R-:W-:Y:S01]  /*0030*/  BSSY B0, `(.L_x_0) ;  /* 0x000000f000007945 */ /* 0x000fe20003800000 */
[--C-:B0-----:R-:W-:Y:S02]  /*0040*/  SHF.R.U32.HI R0, RZ, 0x5, R2.reuse ;  /* 0x00000005ff007819 */ /* 0x101fe40000011602 */
[----:B------:R-:W-:-:S03]  /*0050*/  SHF.R.U32.HI R4, RZ, 0x7, R2 ;  /* 0x00000007ff047819 */ /* 0x000fc60000011602 */
[----:B------:R-:W0:Y:S04]  /*0060*/  SHFL.IDX PT, R3, R0, RZ, 0x1f ;  /* 0x00001fff00037589 */ /* 0x000e2800000e0000 */
[----:B------:R1:W2:Y:S01]  /*0070*/  SHFL.IDX PT, R7, R4, RZ, 0x1f ;  /* 0x00001fff04077589 */ /* 0x0002a200000e0000 */
[----:B0-----:R-:W-:-:S13]  /*0080*/  ISETP.NE.OR P0, PT, R3, RZ, !P0 ;  /* 0x000000ff0300720c */ /* 0x001fda0004705670 */
[----:B-12---:R-:W-:Y:S05]  /*0090*/  @P0 BRA `(.L_x_1) ;  /* 0x0000000000200947 */ /* 0x006fea0003800000 */
[----:B------:R-:W-:Y:S02]  /*00a0*/  ULDC.64 UR4, c[0x0][0x198] ;  /* 0x0000660000047ab9 */ /* 0x000fe40000000a00 */
[----:B------:R-:W-:Y:S02]  /*00b0*/  UIADD3 UR6, UP0, UR4, 0xf0, URZ ;  /* 0x000000f004067890 */ /* 0x000fe4000ff1e03f */
[----:B------:R-:W-:Y:S02]  /*00c0*/  UIADD3 UR4, UP1, UR4, 0x1f0, URZ ;  /* 0x000001f004047890 */ /* 0x000fe4000ff3e03f */
[----:B------:R-:W-:Y:S02]  /*00d0*/  UIADD3.X UR7, URZ, UR5, URZ, UP0, !UPT ;  /* 0x000000053f077290 */ /* 0x000fe400087fe43f */
[----:B------:R-:W-:-:S07]  /*00e0*/  UIADD3.X UR5, URZ, UR5, URZ, UP1, !UPT ;  /* 0x000000053f057290 */ /* 0x000fce0008ffe43f */
[----:B------:R0:W-:Y:S02]  /*00f0*/  UTMACCTL.PF [UR6] ;  /* 0x00000000060079b9 */ /* 0x0001e40008040000 */
[----:B------:R0:W-:Y:S02]  /*0100*/  UTMACCTL.PF [UR4] ;  /* 0x00000000040079b9 */ /* 0x0001e40008040000 */
[----:B0-----:R-:W-:Y:S01]  /*0110*/  NOP ;  /* 0x0000000000007918 */ /* 0x001fe20000000000 */
.L_x_1:
[----:B------:R-:W-:Y:S05]  /*0120*/  BSYNC B0 ;  /* 0x0000000000007941 */ /* 0x000fea0003800000 */
.L_x_0:
[----:B------:R-:W0:Y:S02]  /*0130*/  SHFL.IDX PT, R4, R0, RZ, 0x1f ;  /* 0x00001fff00047589 */ /* 0x000e2400000e0000 */
[----:B0-----:R-:W-:-:S13]  /*0140*/  ISETP.NE.AND P0, PT, R4, RZ, PT ;  /* 0x000000ff0400720c */ /* 0x001fda0003f05270 */
[----:B------:R-:W-:Y:S05]  /*0150*/  @P0 BRA `(.L_x_2) ;  /* 0x0000000000600947 */ /* 0x000fea0003800000 */
[----:B------:R-:W0:Y:S01]  /*0160*/  S2UR UR8, SR_CgaCtaId ;  /* 0x00000000000879c3 */ /* 0x000e220000008800 */
[----:B------:R-:W-:Y:S01]  /*0170*/  UMOV UR4, 0x400 ;  /* 0x0000040000047882 */ /* 0x000fe20000000000 */
[----:B------:R-:W-:Y:S01]  /*0180*/  UMOV UR5, 0x1 ;  /* 0x0000000100057882 */ /* 0x000fe20000000000 */
[----:B------:R-:W-:Y:S01]  /*0190*/  UMOV UR6, 0x100 ;  /* 0x0000010000067882 */ /* 0x000fe20000000000 */
[----:B------:R-:W-:Y:S01]  /*01a0*/  ELECT P0, URZ, PT ;  /* 0x00000000003f782f */ /* 0x000fe20003800000 */
[----:B------:R-:W-:-:S04]  /*01b0*/  UIADD3 UR6, -UR6, 0x100000, URZ ;  /* 0x0010000006067890 */ /* 0x000fc8000fffe13f */
[----:B------:R-:W-:Y:S02]  /*01c0*/  USHF.L.U32 UR7, UR6, 0xb, URZ ;  /* 0x0000000b06077899 */ /* 0x000fe4000800063f */
[----:B------:R-:W-:Y:S02]  /*01d0*/  USHF.L.U32 UR6, UR6, 0x1, URZ ;  /* 0x0000000106067899 */ /* 0x000fe4000800063f */
[----:B0-----:R-:W-:Y:S02]  /*01e0*/  ULEA UR8, UR8, UR4, 0x18 ;  /* 0x0000000408087291 */ /* 0x001fe4000f8ec03f */
[----:B------:R-:W-:-:S04]  /*01f0*/  UIADD3 UR4, -UR5, 0x100000, URZ ;  /* 0x0010000005047890 */ /* 0x000fc8000fffe13f */
[----:B------:R-:W-:Y:S02]  /*0200*/  USHF.L.U32 UR5, UR4, 0xb, URZ ;  /* 0x0000000b04057899 */ /* 0x000fe4000800063f */
[----:B------:R-:W-:Y:S01]  /*0210*/  USHF.L.U32 UR4, UR4, 0x1, URZ ;  /* 0x0000000104047899 */ /* 0x000fe2000800063f */
[----:B------:R-:W0:Y:S11]  /*0220*/  FENCE.VIEW.ASYNC.S ;  /* 0x00000000000073c6 */ /* 0x000e360000000000 */
[----:B0-----:R0:W1:Y:S01]  /*0230*/  SYNCS.EXCH.64 URZ, [UR8], UR4 ;  /* 0x00000004083f75b2 */ /* 0x0010620008000100 */
[----:B------:R0:W2:Y:S01]  /*0240*/  SYNCS.EXCH.64 URZ, [UR8+0x28], UR6 ;  /* 0x00002806083f75b2 */ /* 0x0000a20008000100 */
[----:B------:R0:W3:Y:S01]  /*0250*/  SYNCS.EXCH.64 URZ, [UR8+0x8], UR4 ;  /* 0x00000804083f75b2 */ /* 0x0000e20008000100 */
[----:B------:R0:W4:Y:S01]  /*0260*/  SYNCS.EXCH.64 URZ, [UR8+0x30], UR6 ;  /* 0x00003006083f75b2 */ /* 0x0001220008000100 */
[----:B------:R0:W0:Y:S01]  /*0270*/  SYNCS.EXCH.64 URZ, [UR8+0x10], UR4 ;  /* 0x00001004083f75b2 */ /* 0x0000220008000100 */
[----:B------:R0:W0:Y:S01]  /*0280*/  SYNCS.EXCH.64 URZ, [UR8+0x38], UR6 ;  /* 0x00003806083f75b2 */ /* 0x0000220008000100 */
[----:B------:R0:W0:Y:S01]  /*0290*/  SYNCS.EXCH.64 URZ, [UR8+0x18], UR4 ;  /* 0x00001804083f75b2 */ /* 0x0000220008000100 */
[----:B------:R0:W0:Y:S01]  /*02a0*/  SYNCS.EXCH.64 URZ, [UR8+0x40], UR6 ;  /* 0x00004006083f75b2 */ /* 0x0000220008000100 */
[----:B------:R0:W0:Y:S01]  /*02b0*/  SYNCS.EXCH.64 URZ, [UR8+0x20], UR4 ;  /* 0x00002004083f75b2 */ /* 0x0000220008000100 */
[----:B------:R0:W0:Y:S01]  /*02c0*/  SYNCS.EXCH.64 URZ, [UR8+0x48], UR6 ;  /* 0x00004806083f75b2 */ /* 0x0000220008000100 */
[----:B------:R-:W-:Y:S01]  /*02d0*/  NOP ;  /* 0x0000000000007918 */ /* 0x000fe20000000000 */
.L_x_2:
[----:B------:R-:W5:Y:S01]  /*02e0*/  SHFL.IDX PT, R0, R0, RZ, 0x1f ;  /* 0x00001fff00007589 */ /* 0x000f6200000e0000 */
[----:B------:R-:W1:Y:S01]  /*02f0*/  LDC R4, c[0x0][0x65c] ;  /* 0x00019700ff047b82 */ /* 0x000e620000000800 */
[----:B------:R-:W-:Y:S02]  /*0300*/  ELECT P0, URZ, PT ;  /* 0x00000000003f782f */ /* 0x000fe40003800000 */
[----:B------:R-:W-:Y:S01]  /*0310*/  ISETP.NE.AND P2, PT, R7, RZ, PT ;  /* 0x000000ff0700720c */ /* 0x000fe20003f45270 */
[----:B------:R-:W2:Y:S01]  /*0320*/  S2R R8, SR_CTAID.Y ;  /* 0x0000000000087919 */ /* 0x000ea20000002600 */
[----:B0-----:R-:W-:Y:S01]  /*0330*/  UMOV UR4, 0x20 ;  /* 0x0000002000047882 */ /* 0x001fe20000000000 */
[----:B------:R-:W-:Y:S01]  /*0340*/  NOP ;  /* 0x0000000000007918 */ /* 0x000fe20000000000 */
[----:B------:R-:W-:Y:S01]  /*0350*/  NOP ;  /* 0x0000000000007918 */ /* 0x000fe20000000000 */
[----:B------:R-:W0:Y:S01]  /*0360*/  S2R R6, SR_CTAID.X ;  /* 0x0000000000067919 */ /* 0x000e220000002500 */
[----:B-----5:R-:W-:-:S02]  /*0370*/  ISETP.NE.OR P0, PT, R0, RZ, !P0 ;  /* 0x000000ff0000720c */ /* 0x020fc40004705670 */
[----:B-1----:R-:W-:Y:S02]  /*0380*/  ISETP.NE.AND P4, PT, R4, 0x1, PT ;  /* 0x000000010400780c */ /* 0x002fe40003f85270 */
[----:B------:R-:W-:-:S04]  /*0390*/  SHF.R.S32.HI R4, RZ, 0x1f, R3 ;  /* 0x0000001fff047819 */ /* 0x000fc80000011403 */
[----:B------:R-:W-:-:S04]  /*03a0*/  LEA.HI R4, R4, R3, RZ, 0x2 ;  /* 0x0000000304047211 */ /* 0x000fc800078f10ff */
[----:B------:R-:W-:Y:S01]  /*03b0*/  LOP3.LUT R4, R4, 0xfffffffc, RZ, 0xc0, !PT ;  /* 0xfffffffc04047812 */ /* 0x000fe200078ec0ff */
[----:B------:R-:W-:Y:S01]  /*03c0*/  VOTEU.ALL UP0, P0 ;  /* 0x00000000003f7886 */ /* 0x000fe20000000000 */
[----:B------:R-:W-:Y:S01]  /*03d0*/  VOTEU.ALL UP1, P0 ;  /* 0x00000000003f7886 */ /* 0x000fe20000020000 */
[----:B------:R-:W0:Y:S01]  /*03e0*/  @P4 LDC R9, c[0x0][0x10] ;  /* 0x00000400ff094b82 */ /* 0x000e220000000800 */
[----:B------:R-:W-:Y:S02]  /*03f0*/  @P4 IMAD.MOV.U32 R5, RZ, RZ, RZ ;  /* 0x000000ffff054224 */ /* 0x000fe400078e00ff */
[----:B------:R-:W-:Y:S01]  /*0400*/  IMAD.IADD R3, R3, 0x1, -R4 ;  /* 0x0000000103037824 */ /* 0x000fe200078e0a04 */
[----:B------:R-:W-:Y:S01]  /*0410*/  @!UP0 UMOV UR6, 0x400 ;  /* 0x0000040000068882 */ /* 0x000fe20000000000 */
[----:B------:R-:W-:-:S04]  /*0420*/  @!UP0 UIADD3 UR4, -UR4, 0x100000, URZ ;  /* 0x0010000004048890 */ /* 0x000fc8000fffe13f */
[----:B------:R-:W-:Y:S02]  /*0430*/  @!UP0 USHF.L.U32 UR5, UR4, 0xb, URZ ;  /* 0x0000000b04058899 */ /* 0x000fe4000800063f */
[----:B------:R-:W-:Y:S01]  /*0440*/  @!UP0 USHF.L.U32 UR4, UR4, 0x1, URZ ;  /* 0x0000000104048899 */ /* 0x000fe2000800063f */
[----:B--2---:R-:W-:Y:S01]  /*0450*/  @P4 IMAD.MOV.U32 R4, RZ, RZ, R8 ;  /* 0x000000ffff044224 */ /* 0x004fe200078e0008 */
[----:B------:R-:W1:Y:S01]  /*0460*/  @!UP0 S2UR UR7, SR_CgaCtaId ;  /* 0x00000000000789c3 */ /* 0x000e620000008800 */
[----:B------:R-:W-:-:S07]  /*0470*/  @P4 IMAD.MOV.U32 R13, RZ, RZ, RZ ;  /* 0x000000ffff0d4224 */ /* 0x000fce00078e00ff */
[----:B------:R-:W2:Y:S01]  /*0480*/  @!P4 LDC R11, c[0x0][0xc] ;  /* 0x00000300ff0bcb82 */ /* 0x000ea20000000800 */
[----:B0-----:R-:W-:-:S04]  /*0490*/  @P4 IMAD.WIDE.U32 R4, R6, R9, R4 ;  /* 0x0000000906044225 */ /* 0x001fc800078e0004 */
[----:B------:R-:W-:Y:S02]  /*04a0*/  VIADD R9, R7, 0xffffffff ;  /* 0xffffffff07097836 */ /* 0x000fe40000000000 */
[----:B------:R-:W-:Y:S01]  /*04b0*/  @P4 IMAD.MOV.U32 R0, RZ, RZ, R4 ;  /* 0x000000ffff004224 */ /* 0x000fe200078e0004 */
[----:B-1----:R-:W-:Y:S02]  /*04c0*/  @!UP0 ULEA UR6, UR7, UR6, 0x18 ;  /* 0x0000000607068291 */ /* 0x002fe4000f8ec03f */
[----:B------:R-:W-:Y:S01]  /*04d0*/  ISETP.GE.U32.AND P1, PT, R9, 0x2, PT ;  /* 0x000000020900780c */ /* 0x000fe20003f26070 */
[----:B------:R-:W-:Y:S01]  /*04e0*/  VOTEU.ALL UP0, P0 ;  /* 0x00000000003f7886 */ /* 0x000fe20000000000 */
[----:B------:R-:W-:Y:S01]  /*04f0*/  ISETP.NE.AND P0, PT, R3, 0x3, PT ;  /* 0x000000030300780c */ /* 0x000fe20003f05270 */
[----:B------:R-:W-:-:S03]  /*0500*/  @P4 IMAD.IADD R5, R5, 0x1, R13 ;  /* 0x0000000105054824 */ /* 0x000fc600078e020d */
[----:B------:R-:W-:-:S04]  /*0510*/  ISETP.EQ.OR P0, PT, R3, RZ, !P0 ;  /* 0x000000ff0300720c */ /* 0x000fc80004702670 */
[----:B------:R-:W-:Y:S01]  /*0520*/  ISETP.EQ.AND P0, PT, R7, RZ, P0 ;  /* 0x000000ff0700720c */ /* 0x000fe20000702270 */
[----:B------:R-:W-:Y:S01]  /*0530*/  IMAD.MOV.U32 R7, RZ, RZ, RZ ;  /* 0x000000ffff077224 */ /* 0x000fe200078e00ff */
[----:B------:R-:W0:Y:S02]  /*0540*/  FENCE.VIEW.ASYNC.S ;  /* 0x00000000000073c6 */ /* 0x000e240000000000 */
[----:B0-----:R0:W3:Y:S01]  /*0550*/  @!UP0 SYNCS.EXCH.64 URZ, [UR6+0x60], UR4 ;  /* 0x00006004063f85b2 */ /* 0x0010e20008000100 */
[----:B------:R-:W-:Y:S01]  /*0560*/  SEL R4, RZ, 0x1, !P0 ;  /* 0x00000001ff047807 */ /* 0x000fe20004000000 */
[----:B--2---:R-:W-:-:S03]  /*0570*/  @!P4 IMAD.WIDE.U32 R10, R11, R8, R6 ;  /* 0x000000080b0ac225 */ /* 0x004fc600078e0006 */
[----:B------:R-:W-:Y:S01]  /*0580*/  SEL R4, R4, 0x2, P1 ;  /* 0x0000000204047807 */ /* 0x000fe20000800000 */
[----:B------:R-:W-:Y:S02]  /*0590*/  @!P4 IMAD.MOV.U32 R0, RZ, RZ, R10 ;  /* 0x000000ffff00c224 */ /* 0x000fe400078e000a */
[----:B------:R-:W-:Y:S01]  /*05a0*/  @!P4 IMAD.MOV.U32 R5, RZ, RZ, R11 ;  /* 0x000000ffff05c224 */ /* 0x000fe200078e000b */
[----:B------:R0:W3:Y:S01]  /*05b0*/  @!UP1 SYNCS.EXCH.64 URZ, [UR6+0x68], UR4 ;  /* 0x00006804063f95b2 */ /* 0x0000e20008000100 */
[----:B------:R-:W-:Y:S01]  /*05c0*/  NOP ;  /* 0x0000000000007918 */ /* 0x000fe20000000000 */
[----:B---34-:R-:W-:Y:S06]  /*05d0*/  BAR.SYNC.DEFER_BLOCKING 0x0 ;  /* 0x0000000000007b1d */ /* 0x018fec0000010000 */
[----:B------:R-:W-:Y:S05]  /*05e0*/  @!P2 BRA `(.L_x_3) ;  /* 0x0000004c0080a947 */ /* 0x000fea0003800000 */
[----:B------:R-:W-:-:S13]  /*05f0*/  ISETP.GT.U32.AND P0, PT, R9, 0x1, PT ;  /* 0x000000010900780c */ /* 0x000fda0003f04070 */
[----:B0-----:R-:W-:Y:S05]  /*0600*/  @P0 EXIT ;  /* 0x000000000000094d */ /* 0x001fea0003800000 */
[----:B------:R-:W-:Y:S01]  /*0610*/  ULDC.64 UR4, c[0x0][0x650] ;  /* 0x0001940000047ab9 */ /* 0x000fe20000000a00 */
[----:B------:R-:W-:Y:S01]  /*0620*/  PRMT R9, RZ, 0x7610, R9 ;  /* 0x00007610ff097816 */ /* 0x000fe20000000009 */
[----:B------:R-:W-:Y:S01]  /*0630*/  IMAD.MOV.U32 R16, RZ, RZ, -0x1 ;  /* 0xffffffffff107424 */ /* 0x000fe200078e00ff */
[----:B------:R-:W-:Y:S01]  /*0640*/  ISETP.GE.U32.AND P0, PT, R0, UR4, PT ;  /* 0x0000000400007c0c */ /* 0x000fe2000bf06070 */
[----:B------:R-:W-:Y:S02]  /*0650*/  IMAD.MOV.U32 R12, RZ, RZ, -0x1 ;  /* 0xffffffffff0c7424 */ /* 0x000fe400078e00ff */
[----:B------:R-:W-:Y:S01]  /*0660*/  IMAD.MOV.U32 R69, RZ, RZ, -0x1 ;  /* 0xffffffffff457424 */ /* 0x000fe200078e00ff */
[----:B------:R-:W-:-:S13]  /*0670*/  ISETP.GE.U32.AND.EX P0, PT, R5, UR5, PT, P0 ;  /* 0x0000000505007c0c */ /* 0x000fda000bf06100 */
[----:B------:R-:W-:Y:S05]  /*0680*/  @P0 BRA `(.L_x_4) ;  /* 0x0000000400600947 */ /* 0x000fea0003800000 */
[----:B------:R-:W0:Y:S01]  /*0690*/  LDC.64 R16, c[0x0][0x628] ;  /* 0x00018a00ff107b82 */ /* 0x000e220000000a00 */
[----:B------:R-:W-:Y:S02]  /*06a0*/  IMAD.MOV.U32 R10, RZ, RZ, R0 ;  /* 0x000000ffff0a7224 */ /* 0x000fe400078e0000 */
[----:B------:R-:W-:-:S05]  /*06b0*/  IMAD.MOV.U32 R11, RZ, RZ, R5 ;  /* 0x000000ffff0b7224 */ /* 0x000fca00078e0005 */
[----:B------:R-:W1:Y:S08]  /*06c0*/  LDC R18, c[0x0][0x630] ;  /* 0x00018c00ff127b82 */ /* 0x000e700000000800 */
[----:B------:R-:W2:Y:S01]  /*06d0*/  LDC.64 R20, c[0x0][0x620] ;  /* 0x00018800ff147b82 */ /* 0x000ea20000000a00 */
[----:B0-----:R-:W-:-:S04]  /*06e0*/  ISETP.NE.U32.AND P0, PT, R16, RZ, PT ;  /* 0x000000ff1000720c */ /* 0x001fc80003f05070 */
[----:B------:R-:W-:-:S13]  /*06f0*/  ISETP.NE.AND.EX P0, PT, R17, RZ, PT, P0 ;  /* 0x000000ff1100720c */ /* 0x000fda0003f05300 */
[----:B-12---:R-:W-:Y:S05]  /*0700*/  @!P0 BRA `(.L_x_5) ;  /* 0x0000000000288947 */ /* 0x006fea0003800000 */
[----:B------:R-:W0:Y:S02]  /*0710*/  LDC R3, c[0x0][0x634] ;  /* 0x00018d00ff037b82 */ /* 0x000e240000000800 */
[----:B0-----:R-:W-:-:S05]  /*0720*/  IADD3 R3, P0, R0, R3, RZ ;  /* 0x0000000300037210 */ /* 0x001fca0007f1e0ff */
[----:B------:R-:W-:-:S04]  /*0730*/  IMAD.X R9, RZ, RZ, R5, P0 ;  /* 0x000000ffff097224 */ /* 0x000fc800000e0605 */
[----:B------:R-:W-:-:S04]  /*0740*/  IMAD.WIDE.U32 R10, R9, R16, RZ ;  /* 0x00000010090a7225 */ /* 0x000fc800078e00ff */
[----:B------:R-:W-:-:S04]  /*0750*/  IMAD.WIDE.U32 R12, P0, R3, R17, R10 ;  /* 0x00000011030c7225 */ /* 0x000fc8000780000a */
[----:B------:R-:W-:-:S04]  /*0760*/  IMAD.WIDE.U32 R10, R3, R16, RZ ;  /* 0x00000010030a7225 */ /* 0x000fc800078e00ff */
[----:B------:R-:W-:Y:S01]  /*0770*/  IMAD.X R15, RZ, RZ, RZ, P0 ;  /* 0x000000ffff0f7224 */ /* 0x000fe200000e06ff */
[----:B------:R-:W-:Y:S01]  /*0780*/  IADD3 RZ, P0, R11, R12, RZ ;  /* 0x0000000c0bff7210 */ /* 0x000fe20007f1e0ff */
[----:B------:R-:W-:-:S04]  /*0790*/  IMAD.MOV.U32 R14, RZ, RZ, R13 ;  /* 0x000000ffff0e7224 */ /* 0x000fc800078e000d */
[----:B------:R-:W-:-:S08]  /*07a0*/  IMAD.WIDE.U32.X R10, R9, R17, R14, P0 ;  /* 0x00000011090a7225 */ /* 0x000fd000000e040e */
.L_x_5:
[-CC-:B------:R-:W-:Y:S01]  /*07b0*/  SHF.R.U64 R69, R10, R18.reuse, R11.reuse ;  /* 0x000000120a457219 */ /* 0x180fe2000000120b */
[----:B------:R-:W0:Y:S01]  /*07c0*/  LDC.64 R22, c[0x0][0x640] ;  /* 0x00019000ff167b82 */ /* 0x000e220000000a00 */
[----:B------:R-:W-:Y:S01]  /*07d0*/  SHF.R.U32.HI R7, RZ, R18, R11 ;  /* 0x00000012ff077219 */ /* 0x000fe2000001160b */
[----:B------:R-:W-:Y:S01]  /*07e0*/  ULDC UR4, c[0x0][0x150] ;  /* 0x0000540000047ab9 */ /* 0x000fe20000000800 */
[----:B------:R-:W-:Y:S01]  /*07f0*/  IADD3 R9, P0, RZ, -R69, RZ ;  /* 0x80000045ff097210 */ /* 0x000fe20007f1e0ff */
[----:B------:R-:W-:Y:S01]  /*0800*/  IMAD.MOV.U32 R10, RZ, RZ, R0 ;  /* 0x000000ffff0a7224 */ /* 0x000fe200078e0000 */
[----:B------:R-:W-:Y:S01]  /*0810*/  I2FP.F32.U32 R3, R6 ;  /* 0x0000000600037245 */ /* 0x000fe20000201000 */
[----:B------:R-:W-:Y:S02]  /*0820*/  IMAD.MOV.U32 R11, RZ, RZ, R5 ;  /* 0x000000ffff0b7224 */ /* 0x000fe400078e0005 */
[----:B------:R-:W1:Y:S01]  /*0830*/  LDC R14, c[0x0][0x618] ;  /* 0x00018600ff0e7b82 */ /* 0x000e620000000800 */
[----:B------:R-:W-:-:S02]  /*0840*/  IMAD.X R13, RZ, RZ, ~R7, P0 ;  /* 0x000000ffff0d7224 */ /* 0x000fc400000e0e07 */
[----:B------:R-:W-:Y:S01]  /*0850*/  FMUL R3, R3, UR4 ;  /* 0x0000000403037c20 */ /* 0x000fe20008400000 */
[----:B------:R-:W-:Y:S01]  /*0860*/  IMAD.WIDE.U32 R10, R9, R20, R10 ;  /* 0x00000014090a7225 */ /* 0x000fe200078e000a */
[----:B------:R-:W-:-:S03]  /*0870*/  ULDC UR4, c[0x0][0x154] ;  /* 0x0000550000047ab9 */ /* 0x000fc60000000800 */
[----:B------:R-:W-:Y:S01]  /*0880*/  IMAD R12, R13, R20, RZ ;  /* 0x000000140d0c7224 */ /* 0x000fe200078e02ff */
[----:B------:R-:W2:Y:S01]  /*0890*/  LDC R7, c[0x0][0x144] ;  /* 0x00005100ff077b82 */ /* 0x000ea20000000800 */
[----:B------:R-:W3:Y:S01]  /*08a0*/  F2I.U32.TRUNC.NTZ R3, R3 ;  /* 0x0000000300037305 */ /* 0x000ee2000020f000 */
[----:B------:R-:W-:Y:S02]  /*08b0*/  IMAD.MOV.U32 R13, RZ, RZ, -0x1 ;  /* 0xffffffffff0d7424 */ /* 0x000fe400078e00ff */
[----:B------:R-:W-:-:S04]  /*08c0*/  IMAD R9, R9, R21, R12 ;  /* 0x0000001509097224 */ /* 0x000fc800078e020c */
[----:B------:R-:W4:Y:S01]  /*08d0*/  LDC R18, c[0x0][0x608] ;  /* 0x00018200ff127b82 */ /* 0x000f220000000800 */
[----:B------:R-:W-:Y:S01]  /*08e0*/  IMAD.IADD R11, R11, 0x1, R9 ;  /* 0x000000010b0b7824 */ /* 0x000fe200078e0209 */
[----:B0-----:R-:W-:Y:S02]  /*08f0*/  ISETP.NE.U32.AND P0, PT, R22, RZ, PT ;  /* 0x000000ff1600720c */ /* 0x001fe40003f05070 */
[----:B------:R-:W-:Y:S02]  /*0900*/  I2FP.F32.U32 R9, R8 ;  /* 0x0000000800097245 */ /* 0x000fe40000201000 */
[----:B------:R-:W-:Y:S02]  /*0910*/  ISETP.NE.AND.EX P0, PT, R23, RZ, PT, P0 ;  /* 0x000000ff1700720c */ /* 0x000fe40003f05300 */
[----:B------:R-:W0:Y:S01]  /*0920*/  LDC R12, c[0x0][0x658] ;  /* 0x00019600ff0c7b82 */ /* 0x000e220000000800 */
[-C--:B-1----:R-:W-:Y:S01]  /*0930*/  SHF.R.U64 R16, R10, R14.reuse, R11 ;  /* 0x0000000e0a107219 */ /* 0x082fe2000000120b */
[----:B---3--:R-:W-:Y:S01]  /*0940*/  IMAD.MOV R10, RZ, RZ, -R3 ;  /* 0x000000ffff0a7224 */ /* 0x008fe200078e0a03 */
[----:B------:R-:W-:-:S05]  /*0950*/  SHF.R.U32.HI R11, RZ, R14, R11 ;  /* 0x0000000eff0b7219 */ /* 0x000fca000001160b */
[----:B------:R-:W1:Y:S01]  /*0960*/  LDC R17, c[0x0][0x148] ;  /* 0x00005200ff117b82 */ /* 0x000e620000000800 */
[----:B--2---:R-:W-:Y:S02]  /*0970*/  IMAD R3, R7, R10, R6 ;  /* 0x0000000a07037224 */ /* 0x004fe400078e0206 */
[----:B------:R-:W-:-:S04]  /*0980*/  FMUL R7, R9, UR4 ;  /* 0x0000000409077c20 */ /* 0x000fc80008400000 */
[----:B------:R2:W3:Y:S01]  /*0990*/  F2I.U32.TRUNC.NTZ R15, R7 ;  /* 0x00000007000f7305 */ /* 0x0004e2000020f000 */
[----:B------:R-:W1:Y:S01]  /*09a0*/  LDC R21, c[0x0][0x600] ;  /* 0x00018000ff157b82 */ /* 0x000e620000000800 */
[-CC-:B----4-:R-:W-:Y:S02]  /*09b0*/  SHF.R.U64 R27, R16, R18.reuse, R11.reuse ;  /* 0x00000012101b7219 */ /* 0x190fe4000000120b */
[----:B------:R-:W-:Y:S01]  /*09c0*/  SHF.R.U32.HI R9, RZ, R18, R11 ;  /* 0x00000012ff097219 */ /* 0x000fe2000001160b */
[----:B------:R-:W-:-:S04]  /*09d0*/  IMAD.MOV.U32 R11, RZ, RZ, 0x1 ;  /* 0x00000001ff0b7424 */ /* 0x000fc800078e00ff */
[----:B------:R-:W4:Y:S01]  /*09e0*/  LDC R20, c[0x0][0x648] ;  /* 0x00019200ff147b82 */ /* 0x000f220000000800 */
[-C--:B0-----:R-:W-:Y:S02]  /*09f0*/  SHF.L.U32 R6, R13, R12.reuse, RZ ;  /* 0x0000000c0d067219 */ /* 0x081fe400000006ff */
[-CC-:B------:R-:W-:Y:S02]  /*0a00*/  SHF.R.U64 R18, R27, R12.reuse, R9.reuse ;  /* 0x0000000c1b127219 */ /* 0x180fe40000001209 */
[----:B------:R-:W-:Y:S02]  /*0a10*/  SHF.R.U32.HI R19, RZ, R12, R9 ;  /* 0x0000000cff137219 */ /* 0x000fe40000011609 */
[----:B------:R-:W-:Y:S01]  /*0a20*/  LOP3.LUT R14, RZ, R6, RZ, 0x33, !PT ;  /* 0x00000006ff0e7212 */ /* 0x000fe200078e33ff */
[----:B------:R-:W0:Y:S01]  /*0a30*/  LDC R25, c[0x0][0x638] ;  /* 0x00018e00ff197b82 */ /* 0x000e220000000800 */
[----:B------:R-:W-:Y:S01]  /*0a40*/  SHF.L.U32 R9, R11, R12, RZ ;  /* 0x0000000c0b097219 */ /* 0x000fe200000006ff */
[----:B------:R-:W-:-:S02]  /*0a50*/  IMAD.MOV.U32 R6, RZ, RZ, R18 ;  /* 0x000000ffff067224 */ /* 0x000fc400078e0012 */
[----:B--2---:R-:W-:-:S04]  /*0a60*/  IMAD.MOV.U32 R7, RZ, RZ, R19 ;  /* 0x000000ffff077224 */ /* 0x004fc800078e0013 */
[----:B------:R-:W2:Y:S01]  /*0a70*/  LDC R24, c[0x0][0x610] ;  /* 0x00018400ff187b82 */ /* 0x000ea20000000800 */
[----:B---3--:R-:W-:Y:S05]  /*0a80*/  @!P0 BRA `(.L_x_6) ;  /* 0x0000000000288947 */ /* 0x008fea0003800000 */
[----:B------:R-:W3:Y:S02]  /*0a90*/  LDC R13, c[0x0][0x64c] ;  /* 0x00019300ff0d7b82 */ /* 0x000ee40000000800 */
[----:B---3--:R-:W-:-:S05]  /*0aa0*/  IADD3 R13, P0, R18, R13, RZ ;  /* 0x0000000d120d7210 */ /* 0x008fca0007f1e0ff */
        /* <DEDUP_REMOVED lines=8> */
.L_x_6:
[----:B----4-:R-:W-:Y:S01]  /*0b30*/  SHF.R.U64 R6, R6, R20, R7 ;  /* 0x0000001406067219 */ /* 0x010fe20000001207 */
[----:B-1----:R-:W-:Y:S01]  /*0b40*/  VIADD R7, R21, 0xffffffff ;  /* 0xffffffff15077836 */ /* 0x002fe20000000000 */
[----:B------:R-:W-:Y:S01]  /*0b50*/  LOP3.LUT R14, R27, R14, RZ, 0xc0, !PT ;  /* 0x0000000e1b0e7212 */ /* 0x000fe200078ec0ff */
[----:B------:R-:W-:Y:S02]  /*0b60*/  IMAD.MOV R15, RZ, RZ, -R15 ;  /* 0x000000ffff0f7224 */ /* 0x000fe400078e0a0f */
[----:B------:R-:W-:Y:S01]  /*0b70*/  IMAD.MOV R10, RZ, RZ, -R6 ;  /* 0x000000ffff0a7224 */ /* 0x000fe200078e0a06 */
[----:B------:R-:W-:Y:S01]  /*0b80*/  LOP3.LUT R7, R16, R7, RZ, 0xc0, !PT ;  /* 0x0000000710077212 */ /* 0x000fe200078ec0ff */
[----:B------:R-:W-:Y:S02]  /*0b90*/  IMAD R14, R9, R6, R14 ;  /* 0x00000006090e7224 */ /* 0x000fe400078e020e */
[----:B------:R-:W-:Y:S02]  /*0ba0*/  @P4 IMAD R3, R17, R15, R8 ;  /* 0x0000000f11034224 */ /* 0x000fe400078e0208 */
[----:B0-----:R-:W-:-:S02]  /*0bb0*/  IMAD R6, R10, R25, R18 ;  /* 0x000000190a067224 */ /* 0x001fc400078e0212 */
[----:B--2---:R-:W-:Y:S02]  /*0bc0*/  IMAD R3, R14, R24, R3 ;  /* 0x000000180e037224 */ /* 0x004fe400078e0203 */
[----:B------:R-:W-:Y:S02]  /*0bd0*/  IMAD R6, R6, R21, R7 ;  /* 0x0000001506067224 */ /* 0x000fe400078e0207 */
[----:B------:R-:W-:-:S03]  /*0be0*/  IMAD.MOV.U32 R9, RZ, RZ, 0x1 ;  /* 0x00000001ff097424 */ /* 0x000fc600078e00ff */
[----:B------:R-:W-:Y:S02]  /*0bf0*/  SEL R12, R6, R3, !P4 ;  /* 0x00000003060c7207 */ /* 0x000fe40006000000 */
[----:B------:R-:W-:-:S07]  /*0c00*/  SEL R16, R3, R6, !P4 ;  /* 0x0000000603107207 */ /* 0x000fce0006000000 */
.L_x_4:
[----:B------:R-:W-:-:S08]  /*0c10*/  NOP ;  /* 0x0000000000007918 */ /* 0x000fd00000000000 */
[----:B------:R-:W0:Y:S02]  /*0c20*/  USETMAXREG.TRY_ALLOC.CTAPOOL UP0, 0xe8 ;  /* 0x000000e8000079c8 */ /* 0x000e240008000600 */
[----:B0-----:R-:W-:-:S13]  /*0c30*/  PLOP3.LUT P0, PT, PT, PT, UP0, 0x80, 0x0 ;  /* 0x000000000000781c */ /* 0x001fda0003f0f008 */
[----:B------:R-:W-:Y:S05]  /*0c40*/  @!P0 BRA `(.L_x_4) ;  /* 0xfffffffc00f08947 */ /* 0x000fea000383ffff */
[----:B------:R-:W-:Y:S01]  /*0c50*/  ULDC.64 UR4, c[0x0][0x598] ;  /* 0x0001660000047ab9 */ /* 0x000fe20000000a00 */
[----:B------:R-:W-:Y:S01]  /*0c60*/  ULDC.64 UR16, c[0x0][0x208] ;  /* 0x0000820000107ab9 */ /* 0x000fe20000000a00 */
[----:B------:R-:W-:-:S04]  /*0c70*/  ISETP.NE.U32.AND P0, PT, RZ, UR4, PT ;  /* 0x00000004ff007c0c */ /* 0x000fc8000bf05070 */
[----:B------:R-:W-:-:S13]  /*0c80*/  ISETP.NE.AND.EX P0, PT, RZ, UR5, PT, P0 ;  /* 0x00000005ff007c0c */ /* 0x000fda000bf05300 */
[----:B------:R-:W-:Y:S05]  /*0c90*/  @!P0 BRA `(.L_x_7) ;  /* 0x00000000001c8947 */ /* 0x000fea0003800000 */
[----:B------:R-:W0:Y:S02]  /*0ca0*/  LDC.64 R6, c[0x0][0x598] ;  /* 0x00016600ff067b82 */ /* 0x000e240000000a00 */
[----:B0-----:R-:W2:Y:S02]  /*0cb0*/  LDG.E.64 R6, desc[UR16][R6.64] ;  /* 0x0000001006067981 */ /* 0x001ea4000c1e1b00 */
[----:B--2---:R-:W-:-:S04]  /*0cc0*/  ISETP.NE.U32.AND P0, PT, R6, RZ, PT ;  /* 0x000000ff0600720c */ /* 0x004fc80003f05070 */
[----:B------:R-:W-:-:S13]  /*0cd0*/  ISETP.NE.AND.EX P0, PT, R7, RZ, PT, P0 ;  /* 0x000000ff0700720c */ /* 0x000fda0003f05300 */
[----:B------:R-:W-:Y:S05]  /*0ce0*/  @!P0 BRA `(.L_x_7) ;  /* 0x0000000000088947 */ /* 0x000fea0003800000 */
[----:B------:R0:W5:Y:S01]  /*0cf0*/  LD.E R3, desc[UR16][R6.64] ;  /* 0x0000001006037980 */ /* 0x000162000c101900 */
[----:B------:R-:W-:Y:S05]  /*0d00*/  BRA `(.L_x_8) ;  /* 0x0000000000207947 */ /* 0x000fea0003800000 */
.L_x_7:
[----:B------:R-:W-:Y:S02]  /*0d10*/  ULDC.64 UR4, c[0x0][0x588] ;  /* 0x0001620000047ab9 */ /* 0x000fe40000000a00 */
[----:B------:R-:W-:-:S04]  /*0d20*/  ISETP.NE.U32.AND P0, PT, RZ, UR4, PT ;  /* 0x00000004ff007c0c */ /* 0x000fc8000bf05070 */
[----:B------:R-:W-:-:S13]  /*0d30*/  ISETP.NE.AND.EX P0, PT, RZ, UR5, PT, P0 ;  /* 0x00000005ff007c0c */ /* 0x000fda000bf05300 */
[----:B------:R-:W-:Y:S05]  /*0d40*/  @!P0 BRA `(.L_x_9) ;  /* 0x00000000000c8947 */ /* 0x000fea0003800000 */
[----:B------:R-:W0:Y:S02]  /*0d50*/  LDC.64 R6, c[0x0][0x588] ;  /* 0x00016200ff067b82 */ /* 0x000e240000000a00 */
[----:B0-----:R1:W5:Y:S01]  /*0d60*/  LDG.E R3, desc[UR16][R6.64] ;  /* 0x0000001006037981 */ /* 0x001362000c1e1900 */
[----:B------:R-:W-:Y:S05]  /*0d70*/  BRA `(.L_x_8) ;  /* 0x0000000000047947 */ /* 0x000fea0003800000 */
.L_x_9:
[----:B------:R-:W2:Y:S02]  /*0d80*/  LDC R3, c[0x0][0x580] ;  /* 0x00016000ff037b82 */ /* 0x000ea40000000800 */
.L_x_8:
[----:B------:R-:W-:Y:S02]  /*0d90*/  ULDC.64 UR4, c[0x0][0x5a0] ;  /* 0x0001680000047ab9 */ /* 0x000fe40000000a00 */
[----:B------:R-:W-:-:S04]  /*0da0*/  ISETP.NE.U32.AND P0, PT, RZ, UR4, PT ;  /* 0x00000004ff007c0c */ /* 0x000fc8000bf05070 */
[----:B------:R-:W-:-:S13]  /*0db0*/  ISETP.NE.AND.EX P0, PT, RZ, UR5, PT, P0 ;  /* 0x00000005ff007c0c */ /* 0x000fda000bf05300 */
[----:B------:R-:W-:Y:S05]  /*0dc0*/  @!P0 BRA `(.L_x_10) ;  /* 0x00000000001c8947 */ /* 0x000fea0003800000 */
[----:B01----:R-:W0:Y:S02]  /*0dd0*/  LDC.64 R6, c[0x0][0x5a0] ;  /* 0x00016800ff067b82 */ /* 0x003e240000000a00 */
[----:B0-----:R-:W3:Y:S02]  /*0de0*/  LDG.E.64 R6, desc[UR16][R6.64] ;  /* 0x0000001006067981 */ /* 0x001ee4000c1e1b00 */
[----:B---3--:R-:W-:-:S04]  /*0df0*/  ISETP.NE.U32.AND P0, PT, R6, RZ, PT ;  /* 0x000000ff0600720c */ /* 0x008fc80003f05070 */
[----:B------:R-:W-:-:S13]  /*0e00*/  ISETP.NE.AND.EX P0, PT, R7, RZ, PT, P0 ;  /* 0x000000ff0700720c */ /* 0x000fda0003f05300 */
[----:B------:R-:W-:Y:S05]  /*0e10*/  @!P0 BRA `(.L_x_10) ;  /* 0x0000000000088947 */ /* 0x000fea0003800000 */
[----:B------:R0:W5:Y:S01]  /*0e20*/  LD.E R10, desc[UR16][R6.64] ;  /* 0x00000010060a7980 */ /* 0x000162000c101900 */
[----:B------:R-:W-:Y:S05]  /*0e30*/  BRA `(.L_x_11) ;  /* 0x0000000000207947 */ /* 0x000fea0003800000 */
.L_x_10:
[----:B------:R-:W-:Y:S02]  /*0e40*/  ULDC.64 UR4, c[0x0][0x590] ;  /* 0x0001640000047ab9 */ /* 0x000fe40000000a00 */
[----:B------:R-:W-:-:S04]  /*0e50*/  ISETP.NE.U32.AND P0, PT, RZ, UR4, PT ;  /* 0x00000004ff007c0c */ /* 0x000fc8000bf05070 */
[----:B------:R-:W-:-:S13]  /*0e60*/  ISETP.NE.AND.EX P0, PT, RZ, UR5, PT, P0 ;  /* 0x00000005ff007c0c */ /* 0x000fda000bf05300 */
[----:B------:R-:W-:Y:S05]  /*0e70*/  @!P0 BRA `(.L_x_12) ;  /* 0x00000000000c8947 */ /* 0x000fea0003800000 */
[----:B------:R-:W3:Y:S02]  /*0e80*/  LDC.64 R10, c[0x0][0x590] ;  /* 0x00016400ff0a7b82 */ /* 0x000ee40000000a00 */
[----:B---3--:R3:W5:Y:S01]  /*0e90*/  LDG.E R10, desc[UR16][R10.64] ;  /* 0x000000100a0a7981 */ /* 0x008762000c1e1900 */
[----:B------:R-:W-:Y:S05]  /*0ea0*/  BRA `(.L_x_11) ;  /* 0x0000000000047947 */ /* 0x000fea0003800000 */
.L_x_12:
[----:B------:R-:W4:Y:S02]  /*0eb0*/  LDC R10, c[0x0][0x584] ;  /* 0x00016100ff0a7b82 */ /* 0x000f240000000800 */
.L_x_11:
[----:B------:R-:W-:-:S13]  /*0ec0*/  LOP3.LUT P0, RZ, R9, 0xff, RZ, 0xc0, !PT ;  /* 0x000000ff09ff7812 */ /* 0x000fda000780c0ff */
[----:B------:R-:W-:Y:S05]  /*0ed0*/  @!P0 EXIT ;  /* 0x000000000000894d */ /* 0x000fea0003800000 */
[----:B------:R-:W-:Y:S01]  /*0ee0*/  ULDC UR4, c[0x0][0x28c] ;  /* 0x0000a30000047ab9 */ /* 0x000fe20000000800 */
[----:B------:R-:W-:Y:S01]  /*0ef0*/  LOP3.LUT R80, R4, 0x1, RZ, 0xfc, !PT ;  /* 0x0000000104507812 */ /* 0x000fe200078efcff */
[----:B------:R-:W-:-:S04]  /*0f00*/  UIADD3 UR4, UR4, 0x7f, URZ ;  /* 0x0000007f04047890 */ /* 0x000fc8000fffe03f */
[----:B------:R-:W-:-:S04]  /*0f10*/  USHF.R.S32.HI UR5, URZ, 0x1f, UR4 ;  /* 0x0000001f3f057899 */ /* 0x000fc80008011404 */
[----:B------:R-:W-:-:S03]  /*0f20*/  ULEA.HI UR5, UR5, UR4, URZ, 0x7 ;  /* 0x0000000405057291 */ /* 0x000fc6000f8f383f */
[----:B------:R-:W-:Y:S01]  /*0f30*/  UMOV UR4, URZ ;  /* 0x0000003f00047c82 */ /* 0x000fe20008000000 */
[----:B------:R-:W-:-:S03]  /*0f40*/  USHF.R.S32.HI UR9, URZ, 0x7, UR5 ;  /* 0x000000073f097899 */ /* 0x000fc60008011405 */
[----:B------:R-:W-:-:S09]  /*0f50*/  UMOV UR5, URZ ;  /* 0x0000003f00057c82 */ /* 0x000fd20008000000 */
.L_x_101:
[----:B01----:R-:W-:Y:S01]  /*0f60*/  LOP3.LUT R6, R2, 0x80, RZ, 0xc0, !PT ;  /* 0x0000008002067812 */ /* 0x003fe200078ec0ff */
[----:B------:R-:W0:Y:S01]  /*0f70*/  S2UR UR13, SR_CgaCtaId ;  /* 0x00000000000d79c3 */ /* 0x000e220000008800 */
[----:B------:R-:W-:Y:S01]  /*0f80*/  UMOV UR12, 0x400 ;  /* 0x00000400000c7882 */ /* 0x000fe20000000000 */
[----:B------:R-:W-:Y:S01]  /*0f90*/  UMOV UR6, URZ ;  /* 0x0000003f00067c82 */ /* 0x000fe20008000000 */
[----:B------:R-:W-:Y:S01]  /*0fa0*/  SHF.R.U32.HI R6, RZ, 0x7, R6 ;  /* 0x00000007ff067819 */ /* 0x000fe20000011606 */
[----:B------:R-:W-:Y:S01]  /*0fb0*/  UMOV UR7, URZ ;  /* 0x0000003f00077c82 */ /* 0x000fe20008000000 */
[----:B------:R-:W-:Y:S01]  /*0fc0*/  UMOV UR18, UR5 ;  /* 0x0000000500127c82 */ /* 0x000fe20008000000 */
[----:B------:R-:W-:Y:S01]  /*0fd0*/  CS2R R14, SRZ ;  /* 0x00000000000e7805 */ /* 0x000fe2000001ff00 */
[----:B---3--:R-:W-:Y:S01]  /*0fe0*/  IMAD.MOV.U32 R11, RZ, RZ, RZ ;  /* 0x000000ffff0b7224 */ /* 0x008fe200078e00ff */
[----:B------:R-:W1:Y:S01]  /*0ff0*/  LDC R7, c[0x0][0x28c] ;  /* 0x0000a300ff077b82 */ /* 0x000e620000000800 */
[----:B------:R-:W3:Y:S01]  /*1000*/  SHFL.IDX PT, R6, R6, RZ, 0x1f ;  /* 0x00001fff06067589 */ /* 0x000ee200000e0000 */
[----:B------:R-:W-:-:S02]  /*1010*/  CS2R R18, SRZ ;  /* 0x0000000000127805 */ /* 0x000fc4000001ff00 */
[----:B------:R-:W-:Y:S02]  /*1020*/  CS2R R20, SRZ ;  /* 0x0000000000147805 */ /* 0x000fe4000001ff00 */
[----:B------:R-:W-:Y:S02]  /*1030*/  CS2R R22, SRZ ;  /* 0x0000000000167805 */ /* 0x000fe4000001ff00 */
[----:B------:R-:W-:Y:S02]  /*1040*/  CS2R R56, SRZ ;  /* 0x0000000000387805 */ /* 0x000fe4000001ff00 */
[----:B------:R-:W-:Y:S02]  /*1050*/  CS2R R58, SRZ ;  /* 0x00000000003a7805 */ /* 0x000fe4000001ff00 */
[----:B------:R-:W-:Y:S02]  /*1060*/  CS2R R60, SRZ ;  /* 0x00000000003c7805 */ /* 0x000fe4000001ff00 */
[----:B------:R-:W-:-:S02]  /*1070*/  CS2R R62, SRZ ;  /* 0x00000000003e7805 */ /* 0x000fc4000001ff00 */
[----:B------:R-:W-:Y:S02]  /*1080*/  CS2R R64, SRZ ;  /* 0x0000000000407805 */ /* 0x000fe4000001ff00 */
[----:B------:R-:W-:Y:S01]  /*1090*/  CS2R R66, SRZ ;  /* 0x0000000000427805 */ /* 0x000fe2000001ff00 */
[----:B------:R-:W-:Y:S01]  /*10a0*/  IMAD.MOV.U32 R68, RZ, RZ, RZ ;  /* 0x000000ffff447224 */ /* 0x000fe200078e00ff */
[----:B------:R-:W-:Y:S02]  /*10b0*/  CS2R R70, SRZ ;  /* 0x0000000000467805 */ /* 0x000fe4000001ff00 */
[----:B------:R-:W-:Y:S02]  /*10c0*/  CS2R R72, SRZ ;  /* 0x0000000000487805 */ /* 0x000fe4000001ff00 */
[----:B------:R-:W-:Y:S02]  /*10d0*/  CS2R R74, SRZ ;  /* 0x00000000004a7805 */ /* 0x000fe4000001ff00 */
[----:B------:R-:W-:-:S02]  /*10e0*/  CS2R R76, SRZ ;  /* 0x00000000004c7805 */ /* 0x000fc4000001ff00 */
[----:B------:R-:W-:Y:S01]  /*10f0*/  CS2R R78, SRZ ;  /* 0x00000000004e7805 */ /* 0x000fe2000001ff00 */
[----:B------:R-:W-:Y:S01]  /*1100*/  IMAD.U32 R9, RZ, RZ, UR4 ;  /* 0x00000004ff097e24 */ /* 0x000fe2000f8e00ff */
[----:B------:R-:W-:Y:S02]  /*1110*/  CS2R R24, SRZ ;  /* 0x0000000000187805 */ /* 0x000fe4000001ff00 */
[----:B------:R-:W-:Y:S02]  /*1120*/  CS2R R26, SRZ ;  /* 0x00000000001a7805 */ /* 0x000fe4000001ff00 */
[----:B------:R-:W-:Y:S02]  /*1130*/  CS2R R28, SRZ ;  /* 0x00000000001c7805 */ /* 0x000fe4000001ff00 */
[----:B------:R-:W-:Y:S02]  /*1140*/  CS2R R30, SRZ ;  /* 0x00000000001e7805 */ /* 0x000fe4000001ff00 */
[----:B------:R-:W-:-:S02]  /*1150*/  CS2R R32, SRZ ;  /* 0x0000000000207805 */ /* 0x000fc4000001ff00 */
[----:B------:R-:W-:Y:S02]  /*1160*/  CS2R R34, SRZ ;  /* 0x0000000000227805 */ /* 0x000fe4000001ff00 */
[----:B-1----:R-:W-:Y:S02]  /*1170*/  ISETP.GE.AND P0, PT, R7, 0x1, PT ;  /* 0x000000010700780c */ /* 0x002fe40003f06270 */
[----:B------:R-:W-:Y:S02]  /*1180*/  CS2R R36, SRZ ;  /* 0x0000000000247805 */ /* 0x000fe4000001ff00 */
[----:B---3--:R-:W-:Y:S02]  /*1190*/  R2UR UR8, R6 ;  /* 0x00000000060872ca */ /* 0x008fe400000e0000 */
[----:B------:R-:W-:Y:S02]  /*11a0*/  CS2R R38, SRZ ;  /* 0x0000000000267805 */ /* 0x000fe4000001ff00 */
[----:B------:R-:W-:-:S02]  /*11b0*/  CS2R R40, SRZ ;  /* 0x0000000000287805 */ /* 0x000fc4000001ff00 */
[----:B------:R-:W-:Y:S02]  /*11c0*/  CS2R R42, SRZ ;  /* 0x00000000002a7805 */ /* 0x000fe4000001ff00 */
[----:B------:R-:W-:Y:S02]  /*11d0*/  CS2R R44, SRZ ;  /* 0x00000000002c7805 */ /* 0x000fe4000001ff00 */
[----:B------:R-:W-:Y:S02]  /*11e0*/  CS2R R46, SRZ ;  /* 0x00000000002e7805 */ /* 0x000fe4000001ff00 */
[----:B------:R-:W-:Y:S02]  /*11f0*/  CS2R R48, SRZ ;  /* 0x0000000000307805 */ /* 0x000fe4000001ff00 */
[----:B------:R-:W-:Y:S02]  /*1200*/  CS2R R50, SRZ ;  /* 0x0000000000327805 */ /* 0x000fe4000001ff00 */
[----:B------:R-:W-:-:S02]  /*1210*/  CS2R R52, SRZ ;  /* 0x0000000000347805 */ /* 0x000fc4000001ff00 */
[----:B------:R-:W-:Y:S01]  /*1220*/  CS2R R54, SRZ ;  /* 0x0000000000367805 */ /* 0x000fe2000001ff00 */
[----:B------:R-:W-:-:S04]  /*1230*/  ULEA.HI UR10, UR8, UR8, URZ, 0x1 ;  /* 0x00000008080a7291 */ /* 0x000fc8000f8f083f */
[----:B------:R-:W-:Y:S02]  /*1240*/  ULOP3.LUT UR11, UR10, 0x7fffe, URZ, 0xc0, !UPT ;  /* 0x0007fffe0a0b7892 */ /* 0x000fe4000f8ec03f */
[----:B0-----:R-:W-:Y:S02]  /*1250*/  ULEA UR10, UR13, UR12, 0x18 ;  /* 0x0000000c0d0a7291 */ /* 0x001fe4000f8ec03f */
[----:B------:R-:W-:-:S03]  /*1260*/  UIADD3 UR11, UR8, -UR11, URZ ;  /* 0x8000000b080b7290 */ /* 0x000fc6000fffe03f */
[----:B------:R-:W-:Y:S01]  /*1270*/  UMOV UR8, URZ ;  /* 0x0000003f00087c82 */ /* 0x000fe20008000000 */
[----:B------:R-:W-:-:S04]  /*1280*/  ULEA UR11, UR11, UR10, 0xd ;  /* 0x0000000a0b0b7291 */ /* 0x000fc8000f8e683f */
[----:B------:R-:W-:-:S04]  /*1290*/  UIADD3 UR11, UR11, 0x100, URZ ;  /* 0x000001000b0b7890 */ /* 0x000fc8000fffe03f */
[----:B------:R-:W-:-:S04]  /*12a0*/  USHF.R.U32.HI UR11, URZ, 0x4, UR11 ;  /* 0x000000043f0b7899 */ /* 0x000fc8000801160b */
[----:B------:R-:W-:Y:S01]  /*12b0*/  ULOP3.LUT UR11, UR11, 0x3fff, URZ, 0xc0, !UPT ;  /* 0x00003fff0b0b7892 */ /* 0x000fe2000f8ec03f */
[----:B-----5:R-:W-:Y:S11]  /*12c0*/  @!P0 BRA `(.L_x_13) ;  /* 0x0000000400a08947 */ /* 0x020ff60003800000 */
[----:B------:R-:W-:-:S13]  /*12d0*/  ISETP.NE.AND P1, PT, R80, 0x3, PT ;  /* 0x000000035000780c */ /* 0x000fda0003f25270 */
[----:B------:R-:W-:Y:S05]  /*12e0*/  @!P1 BRA `(.L_x_14) ;  /* 0x0000000000049947 */ /* 0x000fea0003800000 */
[----:B------:R-:W-:Y:S01]  /*12f0*/  BPT.TRAP 0x1 ;  /* 0x000000040000795c */ /* 0x000fe20000300000 */
.L_x_14:
[----:B------:R-:W-:Y:S01]  /*1300*/  ULEA UR6, UR5, UR10, 0x3 ;  /* 0x0000000a05067291 */ /* 0x000fe2000f8e183f */
[----:B------:R-:W-:-:S05]  /*1310*/  IMAD.U32 R6, RZ, RZ, UR4 ;  /* 0x00000004ff067e24 */ /* 0x000fca000f8e00ff */
[----:B------:R-:W-:-:S04]  /*1320*/  SHF.L.U32 R6, R6, 0x1f, RZ ;  /* 0x0000001f06067819 */ /* 0x000fc800000006ff */
[----:B------:R0:W1:Y:S01]  /*1330*/  SYNCS.PHASECHK.TRANS64.TRYWAIT P0, [UR6], R6 ;  /* 0x00000006ff0075a7 */ /* 0x0000620008000146 */
[----:B------:R-:W-:Y:S05]  /*1340*/  @!P1 BRA `(.L_x_15) ;  /* 0x0000000000049947 */ /* 0x000fea0003800000 */
[----:B------:R-:W-:Y:S01]  /*1350*/  BPT.TRAP 0x1 ;  /* 0x000000040000795c */ /* 0x000fe20000300000 */
.L_x_15:
[----:B-1----:R-:W-:Y:S05]  /*1360*/  @P0 BRA `(.L_x_16) ;  /* 0x0000000000080947 */ /* 0x002fea0003800000 */
[----:B------:R-:W1:Y:S02]  /*1370*/  SYNCS.PHASECHK.TRANS64.TRYWAIT P0, [UR6], R6 ;  /* 0x00000006ff0075a7 */ /* 0x000e640008000146 */
[----:B-1----:R-:W-:Y:S05]  /*1380*/  @!P0 BRA `(.L_x_17) ;  /* 0x0000005400d48947 */ /* 0x002fea0003800000 */
.L_x_16:
[----:B------:R-:W-:Y:S01]  /*1390*/  UIADD3 UR6, UR10, 0x14100, URZ ;  /* 0x000141000a067890 */ /* 0x000fe2000fffe03f */
[----:B------:R-:W-:Y:S01]  /*13a0*/  WARPGROUP.ARRIVE ;  /* 0x00000000000079c5 */ /* 0x000fe20000000000 */
[----:B------:R-:W-:Y:S01]  /*13b0*/  ULOP3.LUT UR8, UR11, 0x10000, URZ, 0xfc, !UPT ;  /* 0x000100000b087892 */ /* 0x000fe2000f8efc3f */
[----:B------:R-:W-:Y:S01]  /*13c0*/  CS2R R14, SRZ ;  /* 0x00000000000e7805 */ /* 0x000fe2000001ff00 */
[----:B------:R-:W-:Y:S01]  /*13d0*/  USHF.R.U32.HI UR6, URZ, 0x4, UR6 ;  /* 0x000000043f067899 */ /* 0x000fe20008011606 */
[----:B------:R-:W-:Y:S01]  /*13e0*/  IMAD.MOV.U32 R11, RZ, RZ, RZ ;  /* 0x000000ffff0b7224 */ /* 0x000fe200078e00ff */
[----:B------:R-:W-:Y:S01]  /*13f0*/  UMOV UR13, 0x40000040 ;  /* 0x40000040000d7882 */ /* 0x000fe20000000000 */
[----:B------:R-:W-:Y:S01]  /*1400*/  UMOV UR15, 0x40000040 ;  /* 0x40000040000f7882 */ /* 0x000fe20000000000 */
[----:B------:R-:W-:Y:S01]  /*1410*/  ULOP3.LUT UR6, UR6, 0x3fff, URZ, 0xc0, !UPT ;  /* 0x00003fff06067892 */ /* 0x000fe2000f8ec03f */
[----:B------:R-:W-:Y:S02]  /*1420*/  CS2R R18, SRZ ;  /* 0x0000000000127805 */ /* 0x000fe4000001ff00 */
[----:B------:R-:W-:-:S02]  /*1430*/  CS2R R20, SRZ ;  /* 0x0000000000147805 */ /* 0x000fc4000001ff00 */
[----:B------:R-:W-:Y:S01]  /*1440*/  CS2R R22, SRZ ;  /* 0x0000000000167805 */ /* 0x000fe2000001ff00 */
[----:B------:R-:W-:Y:S01]  /*1450*/  ULOP3.LUT UR7, UR6, 0x10000, URZ, 0xfc, !UPT ;  /* 0x0001000006077892 */ /* 0x000fe2000f8efc3f */
[----:B------:R-:W-:Y:S01]  /*1460*/  CS2R R56, SRZ ;  /* 0x0000000000387805 */ /* 0x000fe2000001ff00 */
[----:B------:R-:W-:Y:S01]  /*1470*/  ULEA UR6, UR5, UR8, 0xa ;  /* 0x0000000805067291 */ /* 0x000fe2000f8e503f */
[----:B------:R-:W-:Y:S01]  /*1480*/  CS2R R58, SRZ ;  /* 0x00000000003a7805 */ /* 0x000fe2000001ff00 */
[----:B------:R-:W-:Y:S01]  /*1490*/  ULEA UR7, UR5, UR7, 0x9 ;  /* 0x0000000705077291 */ /* 0x000fe2000f8e483f */
[----:B------:R-:W-:Y:S02]  /*14a0*/  CS2R R60, SRZ ;  /* 0x00000000003c7805 */ /* 0x000fe4000001ff00 */
[----:B------:R-:W-:Y:S02]  /*14b0*/  CS2R R62, SRZ ;  /* 0x00000000003e7805 */ /* 0x000fe4000001ff00 */
[----:B------:R-:W-:-:S02]  /*14c0*/  CS2R R64, SRZ ;  /* 0x0000000000407805 */ /* 0x000fc4000001ff00 */
[----:B------:R-:W-:Y:S01]  /*14d0*/  CS2R R66, SRZ ;  /* 0x0000000000427805 */ /* 0x000fe2000001ff00 */
[----:B------:R-:W-:Y:S01]  /*14e0*/  UMOV UR12, UR6 ;  /* 0x00000006000c7c82 */ /* 0x000fe20008000000 */
[----:B------:R-:W-:Y:S01]  /*14f0*/  IMAD.MOV.U32 R68, RZ, RZ, RZ ;  /* 0x000000ffff447224 */ /* 0x000fe200078e00ff */
[----:B------:R-:W-:Y:S01]  /*1500*/  UMOV UR14, UR7 ;  /* 0x00000007000e7c82 */ /* 0x000fe20008000000 */
[----:B------:R-:W-:Y:S01]  /*1510*/  CS2R R70, SRZ ;  /* 0x0000000000467805 */ /* 0x000fe2000001ff00 */
[----:B------:R-:W-:Y:S01]  /*1520*/  QGMMA.64x64x32.F32.E4M3.E4M3 R24, gdesc[UR12], RZ, !UPT ;  /* 0x00e000000c1879f3 */ /* 0x000fe2000c7008ff */
[----:B------:R-:W-:Y:S01]  /*1530*/  UIADD3 UR12, UR6, 0x2, URZ ;  /* 0x00000002060c7890 */ /* 0x000fe2000fffe03f */
[----:B------:R-:W-:Y:S01]  /*1540*/  CS2R R72, SRZ ;  /* 0x0000000000487805 */ /* 0x000fe2000001ff00 */
[----:B------:R-:W-:Y:S01]  /*1550*/  UIADD3 UR14, UR7, 0x2, URZ ;  /* 0x00000002070e7890 */ /* 0x000fe2000fffe03f */
[----:B------:R-:W-:Y:S01]  /*1560*/  CS2R R74, SRZ ;  /* 0x00000000004a7805 */ /* 0x000fe2000001ff00 */
[----:B------:R-:W-:Y:S01]  /*1570*/  UMOV UR13, 0x40000040 ;  /* 0x40000040000d7882 */ /* 0x000fe20000000000 */
[----:B------:R-:W-:Y:S01]  /*1580*/  UMOV UR15, 0x40000040 ;  /* 0x40000040000f7882 */ /* 0x000fe20000000000 */
[----:B------:R-:W-:-:S02]  /*1590*/  CS2R R76, SRZ ;  /* 0x00000000004c7805 */ /* 0x000fc4000001ff00 */
[----:B------:R-:W-:-:S03]  /*15a0*/  CS2R R78, SRZ ;  /* 0x00000000004e7805 */ /* 0x000fc6000001ff00 */
[----:B------:R-:W-:Y:S01]  /*15b0*/  QGMMA.64x64x32.F32.E4M3.E4M3 R24, gdesc[UR12], R24 ;  /* 0x00e000000c1879f3 */ /* 0x000fe20008700818 */
[----:B------:R-:W-:Y:S02]  /*15c0*/  UIADD3 UR12, UR6, 0x4, URZ ;  /* 0x00000004060c7890 */ /* 0x000fe4000fffe03f */
[----:B------:R-:W-:Y:S01]  /*15d0*/  UIADD3 UR14, UR7, 0x4, URZ ;  /* 0x00000004070e7890 */ /* 0x000fe2000fffe03f */
[----:B------:R-:W-:Y:S01]  /*15e0*/  UMOV UR13, 0x40000040 ;  /* 0x40000040000d7882 */ /* 0x000fe20000000000 */
[----:B------:R-:W-:-:S07]  /*15f0*/  UMOV UR15, 0x40000040 ;  /* 0x40000040000f7882 */ /* 0x000fce0000000000 */
[----:B------:R-:W-:Y:S01]  /*1600*/  QGMMA.64x64x32.F32.E4M3.E4M3 R24, gdesc[UR12], R24 ;  /* 0x00e000000c1879f3 */ /* 0x000fe20008700818 */
[----:B------:R-:W-:Y:S02]  /*1610*/  UIADD3 UR14, UR7, 0x6, URZ ;  /* 0x00000006070e7890 */ /* 0x000fe4000fffe03f */
[----:B------:R-:W-:Y:S01]  /*1620*/  UIADD3 UR12, UR6, 0x6, URZ ;  /* 0x00000006060c7890 */ /* 0x000fe2000fffe03f */
[----:B------:R-:W-:Y:S01]  /*1630*/  ULDC UR7, c[0x0][0x50c] ;  /* 0x0001430000077ab9 */ /* 0x000fe20000000800 */
[----:B------:R-:W-:Y:S01]  /*1640*/  UMOV UR13, 0x40000040 ;  /* 0x40000040000d7882 */ /* 0x000fe20000000000 */
[----:B------:R-:W-:Y:S01]  /*1650*/  UISETP.NE.AND UP0, UPT, UR7, 0x4, UPT ;  /* 0x000000040700788c */ /* 0x000fe2000bf05270 */
[----:B------:R-:W-:Y:S01]  /*1660*/  UMOV UR15, 0x40000040 ;  /* 0x40000040000f7882 */ /* 0x000fe20000000000 */
[----:B------:R-:W-:Y:S02]  /*1670*/  UMOV UR6, 0x4 ;  /* 0x0000000400067882 */ /* 0x000fe40000000000 */
[----:B------:R-:W-:-:S06]  /*1680*/  USEL UR7, URZ, 0x1, UP0 ;  /* 0x000000013f077887 */ /* 0x000fcc0008000000 */
[----:B------:R-:W-:Y:S01]  /*1690*/  ISETP.NE.AND P0, PT, RZ, UR7, PT ;  /* 0x00000007ff007c0c */ /* 0x000fe2000bf05270 */
[----:B------:R-:W-:-:S12]  /*16a0*/  QGMMA.64x64x32.F32.E4M3.E4M3 R24, gdesc[UR12], R24, gsb0 ;  /* 0x00e000000c1879f3 */ /* 0x000fd80008000818 */
[----:B------:R-:W-:Y:S05]  /*16b0*/  @!P0 BRA `(.L_x_18) ;  /* 0x0000000000888947 */ /* 0x000fea0003800000 */
[----:B------:R-:W-:Y:S02]  /*16c0*/  WARPGROUP.DEPBAR.LE gsb0, 0x0 ;  /* 0x00008000000079c5 */ /* 0x000fe40000010000 */
[----:B------:R-:W-:-:S01]  /*16d0*/  FADD R79, RZ, R24 ;  /* 0x00000018ff4f7221 */ /* 0x000fc20000000000 */
[----:B------:R-:W-:Y:S01]  /*16e0*/  FADD R78, RZ, R25 ;  /* 0x00000019ff4e7221 */ /* 0x000fe20000000000 */
        /* <DEDUP_REMOVED lines=30> */
[----:B------:R-:W-:-:S06]  /*18d0*/  UMOV UR6, URZ ;  /* 0x0000003f00067c82 */ /* 0x000fcc0008000000 */
.L_x_18:
[----:B------:R-:W-:-:S04]  /*18e0*/  UIADD3 UR18, UR5, 0x1, URZ ;  /* 0x0000000105127890 */ /* 0x000fc8000fffe03f */
[----:B------:R-:W-:-:S04]  /*18f0*/  UISETP.NE.AND UP0, UPT, UR18, 0x5, UPT ;  /* 0x000000051200788c */ /* 0x000fc8000bf05270 */
[----:B------:R-:W-:Y:S02]  /*1900*/  USEL UR8, URZ, 0x1, UP0 ;  /* 0x000000013f087887 */ /* 0x000fe40008000000 */
[----:B------:R-:W-:Y:S02]  /*1910*/  USEL UR18, UR18, URZ, UP0 ;  /* 0x0000003f12127287 */ /* 0x000fe40008000000 */
[----:B------:R-:W-:-:S06]  /*1920*/  ULOP3.LUT UR8, UR4, UR8, URZ, 0x3c, !UPT ;  /* 0x0000000804087292 */ /* 0x000fcc000f8e3c3f */
[----:B------:R-:W-:Y:S01]  /*1930*/  IMAD.U32 R9, RZ, RZ, UR8 ;  /* 0x00000008ff097e24 */ /* 0x000fe2000f8e00ff */
[----:B------:R-:W-:-:S06]  /*1940*/  UMOV UR8, 0x1 ;  /* 0x0000000100087882 */ /* 0x000fcc0000000000 */
.L_x_13:
[----:B------:R-:W-:-:S04]  /*1950*/  UISETP.LT.AND UP0, UPT, UR9, 0x1, UPT ;  /* 0x000000010900788c */ /* 0x000fc8000bf01270 */
[----:B------:R-:W-:-:S04]  /*1960*/  USEL UR12, UR9, 0x1, UP0 ;  /* 0x00000001090c7887 */ /* 0x000fc80008000000 */
[----:B------:R-:W-:-:S04]  /*1970*/  UIADD3 UR12, UR9, -UR12, URZ ;  /* 0x8000000c090c7290 */ /* 0x000fc8000fffe03f */
[----:B------:R-:W-:-:S06]  /*1980*/  UISETP.GE.AND UP0, UPT, UR12, 0x1, UPT ;  /* 0x000000010c00788c */ /* 0x000fcc000bf06270 */
[----:B------:R-:W-:-:S13]  /*1990*/  PLOP3.LUT P0, PT, PT, PT, UP0, 0x80, 0x0 ;  /* 0x000000000000781c */ /* 0x000fda0003f0f008 */
[----:B------:R-:W-:Y:S05]  /*19a0*/  @!P0 BRA `(.L_x_19) ;  /* 0x0000000400b48947 */ /* 0x000fea0003800000 */
[----:B01----:R-:W-:Y:S01]  /*19b0*/  IMAD.U32 R6, RZ, RZ, UR12 ;  /* 0x0000000cff067e24 */ /* 0x003fe2000f8e00ff */
[----:B------:R-:W-:Y:S01]  /*19c0*/  UMOV UR19, UR5 ;  /* 0x0000000500137c82 */ /* 0x000fe20008000000 */
[----:B------:R-:W-:-:S05]  /*19d0*/  ULDC UR20, c[0x0][0x50c] ;  /* 0x0001430000147ab9 */ /* 0x000fca0000000800 */
.L_x_27:
[----:B------:R-:W-:-:S13]  /*19e0*/  ISETP.NE.AND P1, PT, R80, 0x3, PT ;  /* 0x000000035000780c */ /* 0x000fda0003f25270 */
[----:B01----:R-:W-:Y:S05]  /*19f0*/  @!P1 BRA `(.L_x_20) ;  /* 0x0000000000049947 */ /* 0x003fea0003800000 */
[----:B------:R-:W-:Y:S01]  /*1a00*/  BPT.TRAP 0x1 ;  /* 0x000000040000795c */ /* 0x000fe20000300000 */
.L_x_20:
[----:B------:R-:W0:Y:S01]  /*1a10*/  S2UR UR12, SR_CgaCtaId ;  /* 0x00000000000c79c3 */ /* 0x000e220000008800 */
[----:B------:R-:W-:Y:S01]  /*1a20*/  UMOV UR10, 0x400 ;  /* 0x00000400000a7882 */ /* 0x000fe20000000000 */
[----:B------:R-:W-:Y:S01]  /*1a30*/  SHF.L.U32 R7, R9, 0x1f, RZ ;  /* 0x0000001f09077819 */ /* 0x000fe200000006ff */
[----:B0-----:R-:W-:-:S04]  /*1a40*/  ULEA UR10, UR12, UR10, 0x18 ;  /* 0x0000000a0c0a7291 */ /* 0x001fc8000f8ec03f */
[----:B------:R-:W-:-:S09]  /*1a50*/  ULEA UR12, UR18, UR10, 0x3 ;  /* 0x0000000a120c7291 */ /* 0x000fd2000f8e183f */
[----:B------:R0:W1:Y:S01]  /*1a60*/  SYNCS.PHASECHK.TRANS64.TRYWAIT P0, [UR12], R7 ;  /* 0x00000007ff0075a7 */ /* 0x000062000800014c */
[----:B------:R-:W-:Y:S05]  /*1a70*/  @!P1 BRA `(.L_x_21) ;  /* 0x0000000000049947 */ /* 0x000fea0003800000 */
[----:B------:R-:W-:Y:S01]  /*1a80*/  BPT.TRAP 0x1 ;  /* 0x000000040000795c */ /* 0x000fe20000300000 */
.L_x_21:
[----:B-1----:R-:W-:Y:S05]  /*1a90*/  @P0 BRA `(.L_x_22) ;  /* 0x0000000000080947 */ /* 0x002fea0003800000 */
[----:B------:R-:W1:Y:S02]  /*1aa0*/  SYNCS.PHASECHK.TRANS64.TRYWAIT P0, [UR12], R7 ;  /* 0x00000007ff0075a7 */ /* 0x000e64000800014c */
[----:B-1----:R-:W-:Y:S05]  /*1ab0*/  @!P0 BRA `(.L_x_23) ;  /* 0x0000005000208947 */ /* 0x002fea0003800000 */
.L_x_22:
[----:B------:R-:W-:Y:S01]  /*1ac0*/  UIADD3 UR12, UR10, 0x14100, URZ ;  /* 0x000141000a0c7890 */ /* 0x000fe2000fffe03f */
[----:B------:R-:W-:Y:S01]  /*1ad0*/  WARPGROUP.ARRIVE ;  /* 0x00000000000079c5 */ /* 0x000fe20000000000 */
[----:B------:R-:W-:Y:S02]  /*1ae0*/  UISETP.NE.AND UP0, UPT, UR7, URZ, UPT ;  /* 0x0000003f0700728c */ /* 0x000fe4000bf05270 */
[----:B------:R-:W-:Y:S02]  /*1af0*/  USHF.R.U32.HI UR12, URZ, 0x4, UR12 ;  /* 0x000000043f0c7899 */ /* 0x000fe4000801160c */
[----:B------:R-:W-:Y:S02]  /*1b00*/  USEL UR8, UR8, URZ, !UP0 ;  /* 0x0000003f08087287 */ /* 0x000fe4000c000000 */
[----:B------:R-:W-:Y:S02]  /*1b10*/  ULOP3.LUT UR12, UR12, 0x3fff, URZ, 0xc0, !UPT ;  /* 0x00003fff0c0c7892 */ /* 0x000fe4000f8ec03f */
[----:B------:R-:W-:-:S02]  /*1b20*/  UISETP.NE.U32.AND UP0, UPT, UR8, URZ, UPT ;  /* 0x0000003f0800728c */ /* 0x000fc4000bf05070 */
[----:B------:R-:W-:Y:S02]  /*1b30*/  ULOP3.LUT UR7, UR11, 0x10000, URZ, 0xfc, !UPT ;  /* 0x000100000b077892 */ /* 0x000fe4000f8efc3f */
[----:B------:R-:W-:Y:S02]  /*1b40*/  ULOP3.LUT UR8, UR12, 0x10000, URZ, 0xfc, !UPT ;  /* 0x000100000c087892 */ /* 0x000fe4000f8efc3f */
[----:B------:R-:W-:Y:S02]  /*1b50*/  ULEA UR7, UR18, UR7, 0xa ;  /* 0x0000000712077291 */ /* 0x000fe4000f8e503f */
[----:B------:R-:W-:Y:S01]  /*1b60*/  ULEA UR8, UR18, UR8, 0x9 ;  /* 0x0000000812087291 */ /* 0x000fe2000f8e483f */
[----:B------:R-:W-:Y:S01]  /*1b70*/  UMOV UR13, 0x40000040 ;  /* 0x40000040000d7882 */ /* 0x000fe20000000000 */
[----:B------:R-:W-:Y:S01]  /*1b80*/  UMOV UR15, 0x40000040 ;  /* 0x40000040000f7882 */ /* 0x000fe20000000000 */
[----:B------:R-:W-:Y:S02]  /*1b90*/  UIADD3 UR6, UR6, 0x4, URZ ;  /* 0x0000000406067890 */ /* 0x000fe4000fffe03f */
[----:B------:R-:W-:-:S02]  /*1ba0*/  UMOV UR12, UR7 ;  /* 0x00000007000c7c82 */ /* 0x000fc40008000000 */
[----:B------:R-:W-:Y:S02]  /*1bb0*/  UMOV UR14, UR8 ;  /* 0x00000008000e7c82 */ /* 0x000fe40008000000 */
[----:B------:R-:W-:Y:S01]  /*1bc0*/  QGMMA.64x64x32.F32.E4M3.E4M3 R24, gdesc[UR12], R24, UP0 ;  /* 0x00e000000c1879f3 */ /* 0x000fe2000bf00818 */
[----:B------:R-:W-:Y:S02]  /*1bd0*/  UIADD3 UR12, UR7, 0x2, URZ ;  /* 0x00000002070c7890 */ /* 0x000fe4000fffe03f */
[----:B------:R-:W-:Y:S01]  /*1be0*/  UIADD3 UR14, UR8, 0x2, URZ ;  /* 0x00000002080e7890 */ /* 0x000fe2000fffe03f */
[----:B------:R-:W-:Y:S01]  /*1bf0*/  UMOV UR13, 0x40000040 ;  /* 0x40000040000d7882 */ /* 0x000fe20000000000 */
[----:B------:R-:W-:Y:S01]  /*1c00*/  UMOV UR15, 0x40000040 ;  /* 0x40000040000f7882 */ /* 0x000fe20000000000 */
[----:B------:R-:W-:-:S06]  /*1c10*/  UISETP.NE.AND UP0, UPT, UR6, UR20, UPT ;  /* 0x000000140600728c */ /* 0x000fcc000bf05270 */
        /* <DEDUP_REMOVED lines=8> */
[----:B------:R-:W-:Y:S01]  /*1ca0*/  UMOV UR13, 0x40000040 ;  /* 0x40000040000d7882 */ /* 0x000fe20000000000 */
[----:B------:R-:W-:Y:S01]  /*1cb0*/  UMOV UR15, 0x40000040 ;  /* 0x40000040000f7882 */ /* 0x000fe20000000000 */
[----:B------:R-:W-:-:S06]  /*1cc0*/  USEL UR7, URZ, 0x1, UP0 ;  /* 0x000000013f077887 */ /* 0x000fcc0008000000 */
[----:B------:R-:W-:Y:S01]  /*1cd0*/  ISETP.NE.AND P0, PT, RZ, UR7, PT ;  /* 0x00000007ff007c0c */ /* 0x000fe2000bf05270 */
[----:B------:R-:W-:Y:S03]  /*1ce0*/  QGMMA.64x64x32.F32.E4M3.E4M3 R24, gdesc[UR12], R24, gsb0 ;  /* 0x00e000000c1879f3 */ /* 0x000fe60008000818 */
[----:B------:R-:W-:-:S09]  /*1cf0*/  WARPGROUP.DEPBAR.LE gsb0, 0x1 ;  /* 0x00008000000079c5 */ /* 0x000fd20000010100 */
[----:B------:R-:W-:Y:S05]  /*1d00*/  @!P0 BRA `(.L_x_24) ;  /* 0x0000000000888947 */ /* 0x000fea0003800000 */
[----:B------:R-:W-:Y:S02]  /*1d10*/  WARPGROUP.DEPBAR.LE gsb0, 0x0 ;  /* 0x00008000000079c5 */ /* 0x000fe40000010000 */
[----:B------:R-:W-:-:S01]  /*1d20*/  FADD R79, R24, R79 ;  /* 0x0000004f184f7221 */ /* 0x000fc20000000000 */
[----:B------:R-:W-:Y:S01]  /*1d30*/  FADD R78, R25, R78 ;  /* 0x0000004e194e7221 */ /* 0x000fe20000000000 */
        /* <DEDUP_REMOVED lines=30> */
[----:B------:R-:W-:-:S06]  /*1f20*/  UMOV UR6, URZ ;  /* 0x0000003f00067c82 */ /* 0x000fcc0008000000 */
.L_x_24:
[----:B------:R-:W-:Y:S05]  /*1f30*/  @!P1 BRA `(.L_x_25) ;  /* 0x0000000000049947 */ /* 0x000fea0003800000 */
[----:B------:R-:W-:Y:S01]  /*1f40*/  BPT.TRAP 0x1 ;  /* 0x000000040000795c */ /* 0x000fe20000300000 */
.L_x_25:
[----:B------:R-:W-:Y:S01]  /*1f50*/  ULEA UR8, UR19, UR10, 0x3 ;  /* 0x0000000a13087291 */ /* 0x000fe2000f8e183f */
[----:B------:R-:W-:-:S03]  /*1f60*/  ISETP.GT.U32.AND P0, PT, R4, 0x1, PT ;  /* 0x000000010400780c */ /* 0x000fc60003f04070 */
[----:B------:R-:W-:-:S04]  /*1f70*/  UIADD3 UR8, UR8, 0x28, URZ ;  /* 0x0000002808087890 */ /* 0x000fc8000fffe03f */
[----:B------:R-:W-:-:S09]  /*1f80*/  UPRMT UR8, URZ, 0x654, UR8 ;  /* 0x000006543f087896 */ /* 0x000fd20008000008 */
[----:B------:R-:W-:Y:S01]  /*1f90*/  SYNCS.ARRIVE.TRANS64.RED.A1T0 RZ, [UR8], RZ ;  /* 0x000000ffffff79a7 */ /* 0x000fe20008100408 */
[----:B------:R-:W-:Y:S05]  /*1fa0*/  @P0 BRA `(.L_x_26) ;  /* 0x0000000000040947 */ /* 0x000fea0003800000 */
[----:B------:R-:W-:Y:S01]  /*1fb0*/  BPT.TRAP 0x1 ;  /* 0x000000040000795c */ /* 0x000fe20000300000 */
.L_x_26:
[----:B------:R-:W-:Y:S01]  /*1fc0*/  UIADD3 UR18, UR18, 0x1, URZ ;  /* 0x0000000112127890 */ /* 0x000fe2000fffe03f */
[C---:B------:R-:W-:Y:S01]  /*1fd0*/  ISETP.GT.AND P0, PT, R6.reuse, 0x1, PT ;  /* 0x000000010600780c */ /* 0x040fe20003f04270 */
[----:B------:R-:W-:Y:S01]  /*1fe0*/  UIADD3 UR19, UR19, 0x1, URZ ;  /* 0x0000000113137890 */ /* 0x000fe2000fffe03f */
[----:B------:R-:W-:Y:S01]  /*1ff0*/  VIADD R6, R6, 0xffffffff ;  /* 0xffffffff06067836 */ /* 0x000fe20000000000 */
[----:B------:R-:W-:Y:S02]  /*2000*/  UISETP.NE.AND UP0, UPT, UR18, 0x5, UPT ;  /* 0x000000051200788c */ /* 0x000fe4000bf05270 */
[----:B------:R-:W-:Y:S02]  /*2010*/  UISETP.NE.AND UP1, UPT, UR19, 0x5, UPT ;  /* 0x000000051300788c */ /* 0x000fe4000bf25270 */
[----:B------:R-:W-:Y:S02]  /*2020*/  USEL UR8, URZ, 0x1, UP0 ;  /* 0x000000013f087887 */ /* 0x000fe40008000000 */
[----:B------:R-:W-:-:S02]  /*2030*/  USEL UR18, UR18, URZ, UP0 ;  /* 0x0000003f12127287 */ /* 0x000fc40008000000 */
[----:B------:R-:W-:Y:S02]  /*2040*/  USEL UR19, UR19, URZ, UP1 ;  /* 0x0000003f13137287 */ /* 0x000fe40008800000 */
[----:B------:R-:W-:Y:S01]  /*2050*/  LOP3.LUT R9, R9, UR8, RZ, 0x3c, !PT ;  /* 0x0000000809097c12 */ /* 0x000fe2000f8e3cff */
[----:B------:R-:W-:Y:S01]  /*2060*/  UMOV UR8, 0x1 ;  /* 0x0000000100087882 */ /* 0x000fe20000000000 */
[----:B------:R-:W-:Y:S08]  /*2070*/  @P0 BRA `(.L_x_27) ;  /* 0xfffffff800580947 */ /* 0x000ff0000383ffff */
.L_x_19:
[----:B------:R-:W-:Y:S01]  /*2080*/  UISETP.NE.AND UP0, UPT, UR6, URZ, UPT ;  /* 0x0000003f0600728c */ /* 0x000fe2000bf05270 */
[----:B01----:R-:W0:Y:S03]  /*2090*/  LDC R6, c[0x0][0x28c] ;  /* 0x0000a300ff067b82 */ /* 0x003e260000000800 */
[----:B------:R-:W-:-:S06]  /*20a0*/  USEL UR6, URZ, 0x1, !UP0 ;  /* 0x000000013f067887 */ /* 0x000fcc000c000000 */
[----:B------:R-:W-:Y:S02]  /*20b0*/  ISETP.NE.AND P0, PT, RZ, UR6, PT ;  /* 0x00000006ff007c0c */ /* 0x000fe4000bf05270 */
[----:B0-----:R-:W-:-:S11]  /*20c0*/  ISETP.GE.AND P1, PT, R6, 0x1, PT ;  /* 0x000000010600780c */ /* 0x001fd60003f26270 */
[----:B------:R-:W-:Y:S05]  /*20d0*/  @!P0 BRA `(.L_x_28) ;  /* 0x0000000000848947 */ /* 0x000fea0003800000 */
[----:B------:R-:W-:Y:S02]  /*20e0*/  WARPGROUP.DEPBAR.LE gsb0, 0x0 ;  /* 0x00008000000079c5 */ /* 0x000fe40000010000 */
[----:B------:R-:W-:Y:S01]  /*20f0*/  FADD R79, R24, R79 ;  /* 0x0000004f184f7221 */ /* 0x000fe20000000000 */
        /* <DEDUP_REMOVED lines=30> */
[----:B------:R-:W-:-:S07]  /*22e0*/  FADD R14, R14, R55 ;  /* 0x000000370e0e7221 */ /* 0x000fce0000000000 */
.L_x_28:
[----:B------:R-:W-:Y:S02]  /*22f0*/  WARPGROUP.DEPBAR.LE gsb0, 0x0 ;  /* 0x00008000000079c5 */ /* 0x000fe40000010000 */
[----:B------:R-:W-:Y:S05]  /*2300*/  @!P1 BRA `(.L_x_29) ;  /* 0x0000000000409947 */ /* 0x000fea0003800000 */
[----:B------:R-:W-:-:S13]  /*2310*/  ISETP.NE.AND P0, PT, R80, 0x3, PT ;  /* 0x000000035000780c */ /* 0x000fda0003f05270 */
[----:B------:R-:W-:Y:S05]  /*2320*/  @!P0 BRA `(.L_x_30) ;  /* 0x0000000000048947 */ /* 0x000fea0003800000 */
[----:B------:R-:W-:Y:S01]  /*2330*/  BPT.TRAP 0x1 ;  /* 0x000000040000795c */ /* 0x000fe20000300000 */
.L_x_30:
[----:B------:R-:W-:Y:S01]  /*2340*/  UISETP.LT.AND UP0, UPT, UR9, 0x1, UPT ;  /* 0x000000010900788c */ /* 0x000fe2000bf01270 */
[----:B------:R-:W-:-:S03]  /*2350*/  ISETP.GT.U32.AND P0, PT, R4, 0x1, PT ;  /* 0x000000010400780c */ /* 0x000fc60003f04070 */
[----:B------:R-:W-:-:S04]  /*2360*/  USEL UR8, UR9, 0x1, UP0 ;  /* 0x0000000109087887 */ /* 0x000fc80008000000 */
[----:B------:R-:W-:-:S04]  /*2370*/  UIADD3 UR8, UR5, UR9, -UR8 ;  /* 0x0000000905087290 */ /* 0x000fc8000fffe808 */
[----:B------:R-:W-:-:S04]  /*2380*/  UIMAD.WIDE.U32 UR6, UR8, -0x33333333, URZ ;  /* 0xcccccccd080678a5 */ /* 0x000fc8000f8e003f */
[----:B------:R-:W-:-:S04]  /*2390*/  USHF.R.U32.HI UR6, URZ, 0x2, UR7 ;  /* 0x000000023f067899 */ /* 0x000fc80008011607 */
[----:B------:R-:W-:-:S04]  /*23a0*/  UIMAD UR8, UR6, -0x5, UR8 ;  /* 0xfffffffb060878a4 */ /* 0x000fc8000f8e0208 */
[----:B------:R-:W-:-:S04]  /*23b0*/  ULEA UR8, UR8, UR10, 0x3 ;  /* 0x0000000a08087291 */ /* 0x000fc8000f8e183f */
[----:B------:R-:W-:-:S04]  /*23c0*/  UIADD3 UR8, UR8, 0x28, URZ ;  /* 0x0000002808087890 */ /* 0x000fc8000fffe03f */
[----:B------:R-:W-:-:S09]  /*23d0*/  UPRMT UR8, URZ, 0x654, UR8 ;  /* 0x000006543f087896 */ /* 0x000fd20008000008 */
[----:B------:R-:W-:Y:S01]  /*23e0*/  SYNCS.ARRIVE.TRANS64.RED.A1T0 RZ, [UR8], RZ ;  /* 0x000000ffffff79a7 */ /* 0x000fe20008100408 */
[----:B------:R-:W-:Y:S05]  /*23f0*/  @P0 BRA `(.L_x_29) ;  /* 0x0000000000040947 */ /* 0x000fea0003800000 */
[----:B------:R-:W-:Y:S01]  /*2400*/  BPT.TRAP 0x1 ;  /* 0x000000040000795c */ /* 0x000fe20000300000 */
.L_x_29:
[----:B------:R-:W0:Y:S01]  /*2410*/  LDC R24, c[0x0][0x288] ;  /* 0x0000a200ff187b82 */ /* 0x000e220000000800 */
[--C-:B------:R-:W-:Y:S01]  /*2420*/  SHF.R.U32.HI R6, RZ, 0x2, R2.reuse ;  /* 0x00000002ff067819 */ /* 0x100fe20000011602 */
[----:B------:R-:W-:Y:S01]  /*2430*/  IMAD.SHL.U32 R17, R12, 0x40, RZ ;  /* 0x000000400c117824 */ /* 0x000fe200078e00ff */
[----:B------:R-:W-:Y:S01]  /*2440*/  SHF.R.U32.HI R9, RZ, 0x7, R2 ;  /* 0x00000007ff097819 */ /* 0x000fe20000011602 */
[----:B------:R-:W-:Y:S01]  /*2450*/  UIADD3 UR5, UR9, UR5, URZ ;  /* 0x0000000509057290 */ /* 0x000fe2000fffe03f */
[----:B------:R-:W-:Y:S01]  /*2460*/  LOP3.LUT R7, R6, 0x7, RZ, 0xc0, !PT ;  /* 0x0000000706077812 */ /* 0x000fe200078ec0ff */
[C---:B------:R-:W-:Y:S01]  /*2470*/  IMAD.SHL.U32 R12, R2.reuse, 0x2, RZ ;  /* 0x00000002020c7824 */ /* 0x040fe200078e00ff */
[----:B------:R-:W-:Y:S01]  /*2480*/  LOP3.LUT R6, R9, 0x1, RZ, 0xc0, !PT ;  /* 0x0000000109067812 */ /* 0x000fe200078ec0ff */
[----:B------:R-:W-:Y:S01]  /*2490*/  UISETP.GT.U32.AND UP0, UPT, UR5, 0x4, UPT ;  /* 0x000000040500788c */ /* 0x000fe2000bf04070 */
[C---:B------:R-:W-:Y:S01]  /*24a0*/  LOP3.LUT R13, R2.reuse, 0x3, RZ, 0xc0, !PT ;  /* 0x00000003020d7812 */ /* 0x040fe200078ec0ff */
[----:B------:R-:W-:Y:S01]  /*24b0*/  ULDC UR12, c[0x0][0x284] ;  /* 0x0000a100000c7ab9 */ /* 0x000fe20000000800 */
[----:B------:R-:W-:Y:S01]  /*24c0*/  LOP3.LUT R8, R2, 0x60, RZ, 0xc0, !PT ;  /* 0x0000006002087812 */ /* 0x000fe200078ec0ff */
[----:B------:R-:W-:Y:S01]  /*24d0*/  IMAD.SHL.U32 R26, R6, 0x40, RZ ;  /* 0x00000040061a7824 */ /* 0x000fe200078e00ff */
[----:B------:R-:W-:Y:S01]  /*24e0*/  UISETP.LT.U32.AND UP0, UPT, UR9, 0x5, UP0 ;  /* 0x000000050900788c */ /* 0x000fe20008701070 */
[----:B------:R-:W-:Y:S01]  /*24f0*/  SHF.R.S32.HI R32, RZ, 0x1f, R69 ;  /* 0x0000001fff207819 */ /* 0x000fe20000011445 */
[----:B------:R-:W-:Y:S01]  /*2500*/  UISETP.GE.U32.AND UP1, UPT, UR9, 0x5, UPT ;  /* 0x000000050900788c */ /* 0x000fe2000bf26070 */
[----:B------:R-:W-:Y:S01]  /*2510*/  SHF.R.U32.HI R8, RZ, 0x1, R8 ;  /* 0x00000001ff087819 */ /* 0x000fe20000011608 */
[----:B------:R-:W-:Y:S01]  /*2520*/  ULDC.64 UR10, c[0x0][0x5d0] ;  /* 0x00017400000a7ab9 */ /* 0x000fe20000000a00 */
[--C-:B------:R-:W-:Y:S01]  /*2530*/  LOP3.LUT R9, R26, 0x40, R7.reuse, 0xe2, !PT ;  /* 0x000000401a097812 */ /* 0x100fe200078ee207 */
[----:B------:R-:W-:Y:S01]  /*2540*/  UIMAD.WIDE.U32 UR6, UR5, -0x33333333, URZ ;  /* 0xcccccccd050678a5 */ /* 0x000fe2000f8e003f */
[----:B------:R-:W-:Y:S01]  /*2550*/  IADD3 R25, RZ, -R8, -R7 ;  /* 0x80000008ff197210 */ /* 0x000fe20007ffe807 */
[----:B------:R-:W-:Y:S01]  /*2560*/  USEL UR8, URZ, 0x1, !UP0 ;  /* 0x000000013f087887 */ /* 0x000fe2000c000000 */
[----:B------:R-:W-:Y:S01]  /*2570*/  LOP3.LUT R12, R17, 0x6, R12, 0xf8, !PT ;  /* 0x00000006110c7812 */ /* 0x000fe200078ef80c */
[----:B------:R-:W-:Y:S01]  /*2580*/  USHF.R.U32.HI UR6, URZ, 0x2, UR7 ;  /* 0x000000023f067899 */ /* 0x000fe20008011607 */
[----:B0-----:R-:W-:Y:S01]  /*2590*/  IMAD R26, R13, -0x2, R24 ;  /* 0xfffffffe0d1a7824 */ /* 0x001fe200078e0218 */
[----:B------:R-:W-:Y:S01]  /*25a0*/  ISETP.GE.AND P0, PT, R17, R24, PT ;  /* 0x000000181100720c */ /* 0x000fe20003f06270 */
[----:B------:R-:W-:Y:S01]  /*25b0*/  IMAD.SHL.U32 R24, R16, 0x80, RZ ;  /* 0x0000008010187824 */ /* 0x000fe200078e00ff */
[----:B------:R-:W-:Y:S01]  /*25c0*/  SHF.R.S32.HI R13, RZ, 0x1f, R12 ;  /* 0x0000001fff0d7819 */ /* 0x000fe2000001140c */
[----:B------:R-:W-:Y:S01]  /*25d0*/  IMAD R25, R6, -0x40, R25 ;  /* 0xffffffc006197824 */ /* 0x000fe200078e0219 */
[----:B------:R-:W-:Y:S01]  /*25e0*/  ULOP3.LUT UR4, UR4, UR8, URZ, 0x3c, !UPT ;  /* 0x0000000804047292 */ /* 0x000fe2000f8e3c3f */
[----:B------:R-:W-:Y:S01]  /*25f0*/  IMAD R6, R32, UR10, RZ ;  /* 0x0000000a20067c24 */ /* 0x000fe2000f8e02ff */
[----:B------:R-:W-:Y:S01]  /*2600*/  ISETP.GE.OR P0, PT, R24, UR12, P0 ;  /* 0x0000000c18007c0c */ /* 0x000fe20008706670 */
[----:B------:R-:W-:Y:S01]  /*2610*/  IMAD.WIDE R28, R16, 0x80, RZ ;  /* 0x00000080101c7825 */ /* 0x000fe200078e02ff */
[----:B------:R-:W-:Y:S01]  /*2620*/  UIMAD UR5, UR6, -0x5, UR5 ;  /* 0xfffffffb060578a4 */ /* 0x000fe2000f8e0205 */
[----:B------:R-:W-:Y:S01]  /*2630*/  IADD3 R25, -R24, UR12, R25 ;  /* 0x0000000c18197c10 */ /* 0x000fe2000fffe119 */
[----:B------:R-:W-:Y:S01]  /*2640*/  @UP1 ULOP3.LUT UR4, UR4, 0x1, UR6, 0x78, !UPT ;  /* 0x0000000104041892 */ /* 0x000fe2000f8e7806 */
[C---:B------:R-:W-:Y:S01]  /*2650*/  IMAD R27, R69.reuse, UR11, R6 ;  /* 0x0000000b451b7c24 */ /* 0x040fe2000f8e0206 */
[----:B------:R-:W-:Y:S01]  /*2660*/  LOP3.LUT R33, R28, R9, R8, 0xfe, !PT ;  /* 0x000000091c217212 */ /* 0x000fe200078efe08 */
[----:B------:R-:W-:-:S04]  /*2670*/  IMAD.WIDE.U32 R6, R69, UR10, R12 ;  /* 0x0000000a45067c25 */ /* 0x000fc8000f8e000c */
[----:B------:R-:W-:Y:S02]  /*2680*/  IMAD.IADD R7, R7, 0x1, R27 ;  /* 0x0000000107077824 */ /* 0x000fe400078e021b */
[----:B------:R-:W-:Y:S02]  /*2690*/  IMAD.IADD R26, R26, 0x1, -R17 ;  /* 0x000000011a1a7824 */ /* 0x000fe400078e0a11 */
[----:B------:R-:W-:Y:S01]  /*26a0*/  IMAD.MOV.U32 R24, RZ, RZ, -0x1 ;  /* 0xffffffffff187424 */ /* 0x000fe200078e00ff */
[----:B------:R-:W-:Y:S06]  /*26b0*/  @P0 BRA `(.L_x_31) ;  /* 0x0000002400940947 */ /* 0x000fec0003800000 */
[----:B------:R-:W0:Y:S01]  /*26c0*/  LDC.64 R30, c[0x0][0x5c8] ;  /* 0x00017200ff1e7b82 */ /* 0x000e220000000a00 */
[----:B------:R-:W-:Y:S01]  /*26d0*/  ULDC.64 UR6, c[0x0][0x5c0] ;  /* 0x0001700000067ab9 */ /* 0x000fe20000000a00 */
[----:B------:R-:W-:Y:S01]  /*26e0*/  BSSY B0, `(.L_x_31) ;  /* 0x0000262000007945 */ /* 0x000fe20003800000 */
[-C--:B0-----:R-:W-:Y:S02]  /*26f0*/  IMAD R8, R29, R30.reuse, RZ ;  /* 0x0000001e1d087224 */ /* 0x081fe400078e02ff */
[----:B------:R-:W-:-:S04]  /*2700*/  IMAD.WIDE.U32 R6, R33, R30, R6 ;  /* 0x0000001e21067225 */ /* 0x000fc800078e0006 */
[----:B------:R-:W-:Y:S01]  /*2710*/  IMAD R17, R33, R31, R8 ;  /* 0x0000001f21117224 */ /* 0x000fe200078e0208 */
[----:B------:R-:W-:Y:S02]  /*2720*/  LEA R9, P0, R30, R6, 0x3 ;  /* 0x000000061e097211 */ /* 0x000fe400078018ff */
[----:B------:R-:W-:Y:S01]  /*2730*/  IADD3 R8, P1, R6, UR6, RZ ;  /* 0x0000000606087c10 */ /* 0x000fe2000ff3e0ff */
[----:B------:R-:W-:Y:S01]  /*2740*/  IMAD.IADD R17, R7, 0x1, R17 ;  /* 0x0000000107117824 */ /* 0x000fe200078e0211 */
[----:B------:R-:W-:-:S04]  /*2750*/  IADD3 R6, P2, R9, UR6, RZ ;  /* 0x0000000609067c10 */ /* 0x000fc8000ff5e0ff */
[----:B------:R-:W-:Y:S02]  /*2760*/  LEA.HI.X R7, R30, R17, R31, 0x3, P0 ;  /* 0x000000111e077211 */ /* 0x000fe400000f1c1f */
[----:B----45:R-:W-:Y:S02]  /*2770*/  FSETP.NEU.AND P0, PT, R10, RZ, PT ;  /* 0x000000ff0a00720b */ /* 0x030fe40003f0d000 */
[----:B------:R-:W-:Y:S02]  /*2780*/  IADD3.X R9, R17, UR7, RZ, P1, !PT ;  /* 0x0000000711097c10 */ /* 0x000fe40008ffe4ff */
[----:B------:R-:W-:-:S09]  /*2790*/  IADD3.X R7, R7, UR7, RZ, P2, !PT ;  /* 0x0000000707077c10 */ /* 0x000fd200097fe4ff */
[----:B------:R-:W-:Y:S05]  /*27a0*/  @!P0 BRA `(.L_x_32) ;  /* 0x0000001c00148947 */ /* 0x000fea0003800000 */
[----:B------:R-:W-:Y:S01]  /*27b0*/  ULDC.64 UR6, c[0x0][0x5b8] ;  /* 0x00016e0000067ab9 */ /* 0x000fe20000000a00 */
[----:B------:R-:W-:Y:S01]  /*27c0*/  ISETP.GE.AND P0, PT, R26, 0x1, PT ;  /* 0x000000011a00780c */ /* 0x000fe20003f06270 */
[----:B------:R-:W-:Y:S01]  /*27d0*/  IMAD R30, R32, UR6, RZ ;  /* 0x00000006201e7c24 */ /* 0x000fe2000f8e02ff */
[----:B------:R-:W-:Y:S01]  /*27e0*/  ULDC.64 UR10, c[0x0][0x5a8] ;  /* 0x00016a00000a7ab9 */ /* 0x000fe20000000a00 */
[----:B------:R-:W-:Y:S01]  /*27f0*/  IMAD.WIDE.U32 R16, R69, UR6, R12 ;  /* 0x0000000645107c25 */ /* 0x000fe2000f8e000c */
[----:B------:R-:W-:Y:S01]  /*2800*/  ISETP.LT.OR P3, PT, R25, 0x1, !P0 ;  /* 0x000000011900780c */ /* 0x000fe20004761670 */
[----:B------:R-:W-:Y:S02]  /*2810*/  BSSY B1, `(.L_x_33) ;  /* 0x000000c000017945 */ /* 0x000fe40003800000 */
[----:B------:R-:W-:Y:S01]  /*2820*/  IMAD R69, R69, UR7, R30 ;  /* 0x0000000745457c24 */ /* 0x000fe2000f8e021e */
[----:B------:R-:W-:Y:S02]  /*2830*/  ULDC.64 UR6, c[0x0][0x5b0] ;  /* 0x00016c0000067ab9 */ /* 0x000fe40000000a00 */
[----:B------:R-:W-:-:S02]  /*2840*/  IMAD R27, R29, UR6, RZ ;  /* 0x000000061d1b7c24 */ /* 0x000fc4000f8e02ff */
[----:B------:R-:W-:Y:S02]  /*2850*/  IMAD.IADD R17, R17, 0x1, R69 ;  /* 0x0000000111117824 */ /* 0x000fe400078e0245 */
[C---:B------:R-:W-:Y:S02]  /*2860*/  IMAD R27, R33.reuse, UR7, R27 ;  /* 0x00000007211b7c24 */ /* 0x040fe4000f8e021b */
[----:B------:R-:W-:-:S03]  /*2870*/  IMAD.WIDE.U32 R12, R33, UR6, R16 ;  /* 0x00000006210c7c25 */ /* 0x000fc6000f8e0010 */
[----:B------:R-:W-:-:S04]  /*2880*/  IADD3 R12, P1, R12, UR10, RZ ;  /* 0x0000000a0c0c7c10 */ /* 0x000fc8000ff3e0ff */
[--C-:B------:R-:W-:Y:S02]  /*2890*/  IADD3.X R13, R13, UR11, R27.reuse, P1, !PT ;  /* 0x0000000b0d0d7c10 */ /* 0x100fe40008ffe41b */
[----:B------:R-:W-:Y:S01]  /*28a0*/  PRMT R27, RZ, 0x7610, R27 ;  /* 0x00007610ff1b7816 */ /* 0x000fe2000000001b */
[----:B------:R-:W-:Y:S06]  /*28b0*/  @P3 BRA `(.L_x_34) ;  /* 0x0000000000043947 */ /* 0x000fec0003800000 */
[----:B------:R0:W5:Y:S02]  /*28c0*/  LDG.E.U8 R27, desc[UR16][R12.64] ;  /* 0x000000100c1b7981 */ /* 0x000164000c1e1100 */
.L_x_34:
[----:B------:R-:W-:Y:S05]  /*28d0*/  BSYNC B1 ;  /* 0x0000000000017941 */ /* 0x000fea0003800000 */
.L_x_33:
[----:B-----5:R-:W-:Y:S01]  /*28e0*/  LOP3.LUT R27, R27, 0xff, RZ, 0xc0, !PT ;  /* 0x000000ff1b1b7812 */ /* 0x020fe200078ec0ff */
[----:B------:R-:W-:Y:S01]  /*28f0*/  BSSY B1, `(.L_x_35) ;  /* 0x000000c000017945 */ /* 0x000fe20003800000 */
[----:B------:R-:W-:Y:S02]  /*2900*/  ISETP.GE.AND P1, PT, R26, 0x2, PT ;  /* 0x000000021a00780c */ /* 0x000fe40003f26270 */
[----:B------:R-:W-:Y:S02]  /*2910*/  F2FP.F16.E4M3.UNPACK_B R27, R27 ;  /* 0x0000001bff1b723e */ /* 0x000fe400020006ff */
[----:B------:R-:W-:-:S03]  /*2920*/  ISETP.LT.OR P2, PT, R25, 0x1, !P1 ;  /* 0x000000011900780c */ /* 0x000fc60004f41670 */
[----:B------:R-:W-:-:S05]  /*2930*/  HADD2.F32 R27, -RZ, R27.H0_H0 ;  /* 0x2000001bff1b7230 */ /* 0x000fca0000004100 */
[----:B------:R-:W-:Y:S01]  /*2940*/  FMUL R30, R27, R10 ;  /* 0x0000000a1b1e7220 */ /* 0x000fe20000400000 */
[----:B------:R-:W-:-:S03]  /*2950*/  PRMT R27, RZ, 0x7610, R27 ;  /* 0x00007610ff1b7816 */ /* 0x000fc6000000001b */
[----:B--2---:R-:W-:-:S05]  /*2960*/  FFMA R30, R79, R3, R30 ;  /* 0x000000034f1e7223 */ /* 0x004fca000000001e */
[----:B------:R-:W-:-:S05]  /*2970*/  F2FP.SATFINITE.E4M3.F32.PACK_AB_MERGE_C R31, RZ, R30, RZ ;  /* 0x0000001eff1f723e */ /* 0x000fca00048070ff */
[----:B------:R1:W-:Y:S01]  /*2980*/  @!P3 STG.E.U8 desc[UR16][R8.64], R31 ;  /* 0x0000001f0800b986 */ /* 0x0003e2000c101110 */
[----:B------:R-:W-:Y:S05]  /*2990*/  @P2 BRA `(.L_x_36) ;  /* 0x0000000000042947 */ /* 0x000fea0003800000 */
[----:B------:R2:W5:Y:S02]  /*29a0*/  LDG.E.U8 R27, desc[UR16][R12.64+0x1] ;  /* 0x000001100c1b7981 */ /* 0x000564000c1e1100 */
.L_x_36:
[----:B------:R-:W-:Y:S05]  /*29b0*/  BSYNC B1 ;  /* 0x0000000000017941 */ /* 0x000fea0003800000 */
.L_x_35:
[----:B-----5:R-:W-:Y:S01]  /*29c0*/  LOP3.LUT R27, R27, 0xff, RZ, 0xc0, !PT ;  /* 0x000000ff1b1b7812 */ /* 0x020fe200078ec0ff */
[----:B------:R-:W-:Y:S01]  /*29d0*/  BSSY B1, `(.L_x_37) ;  /* 0x0000012000017945 */ /* 0x000fe20003800000 */
[----:B-1----:R-:W-:Y:S02]  /*29e0*/  IADD3 R31, P3, R33, 0x8, RZ ;  /* 0x00000008211f7810 */ /* 0x002fe40007f7e0ff */
[----:B------:R-:W-:Y:S02]  /*29f0*/  F2FP.F16.E4M3.UNPACK_B R27, R27 ;  /* 0x0000001bff1b723e */ /* 0x000fe400020006ff */
[----:B------:R-:W-:Y:S01]  /*2a00*/  ISETP.LT.OR P0, PT, R25, 0x9, !P0 ;  /* 0x000000091900780c */ /* 0x000fe20004701670 */
[----:B------:R-:W-:Y:S02]  /*2a10*/  IMAD.X R28, RZ, RZ, R29, P3 ;  /* 0x000000ffff1c7224 */ /* 0x000fe400018e061d */
[----:B------:R-:W-:Y:S02]  /*2a20*/  HADD2.F32 R27, -RZ, R27.H0_H0 ;  /* 0x2000001bff1b7230 */ /* 0x000fe40000004100 */
[----:B------:R-:W-:-:S02]  /*2a30*/  IMAD R28, R28, UR6, RZ ;  /* 0x000000061c1c7c24 */ /* 0x000fc4000f8e02ff */
[----:B------:R-:W-:-:S04]  /*2a40*/  IMAD.WIDE.U32 R16, R31, UR6, R16 ;  /* 0x000000061f107c25 */ /* 0x000fc8000f8e0010 */
[----:B------:R-:W-:Y:S01]  /*2a50*/  FMUL R27, R27, R10 ;  /* 0x0000000a1b1b7220 */ /* 0x000fe20000400000 */
[----:B------:R-:W-:-:S03]  /*2a60*/  IMAD R31, R31, UR7, R28 ;  /* 0x000000071f1f7c24 */ /* 0x000fc6000f8e021c */
[----:B------:R-:W-:Y:S01]  /*2a70*/  FFMA R27, R78, R3, R27 ;  /* 0x000000034e1b7223 */ /* 0x000fe2000000001b */
[----:B------:R-:W-:-:S04]  /*2a80*/  IADD3 R16, P3, R16, UR10, RZ ;  /* 0x0000000a10107c10 */ /* 0x000fc8000ff7e0ff */
[----:B------:R-:W-:Y:S02]  /*2a90*/  F2FP.SATFINITE.E4M3.F32.PACK_AB_MERGE_C R29, RZ, R27, RZ ;  /* 0x0000001bff1d723e */ /* 0x000fe400048070ff */
[----:B------:R-:W-:Y:S02]  /*2aa0*/  IADD3.X R17, R17, UR11, R31, P3, !PT ;  /* 0x0000000b11117c10 */ /* 0x000fe40009ffe41f */
[----:B------:R-:W-:Y:S01]  /*2ab0*/  PRMT R27, RZ, 0x7610, R27 ;  /* 0x00007610ff1b7816 */ /* 0x000fe2000000001b */
[----:B------:R1:W-:Y:S01]  /*2ac0*/  @!P2 STG.E.U8 desc[UR16][R8.64+0x1], R29 ;  /* 0x0000011d0800a986 */ /* 0x0003e2000c101110 */
[----:B------:R-:W-:Y:S05]  /*2ad0*/  @P0 BRA `(.L_x_38) ;  /* 0x0000000000040947 */ /* 0x000fea0003800000 */
[----:B------:R3:W5:Y:S02]  /*2ae0*/  LDG.E.U8 R27, desc[UR16][R16.64] ;  /* 0x00000010101b7981 */ /* 0x000764000c1e1100 */
.L_x_38:
[----:B------:R-:W-:Y:S05]  /*2af0*/  BSYNC B1 ;  /* 0x0000000000017941 */ /* 0x000fea0003800000 */
.L_x_37:
[----:B-----5:R-:W-:Y:S01]  /*2b00*/  LOP3.LUT R27, R27, 0xff, RZ, 0xc0, !PT ;  /* 0x000000ff1b1b7812 */ /* 0x020fe200078ec0ff */
[----:B------:R-:W-:Y:S01]  /*2b10*/  BSSY B1, `(.L_x_39) ;  /* 0x000000b000017945 */ /* 0x000fe20003800000 */
[----:B------:R-:W-:Y:S02]  /*2b20*/  ISETP.LT.OR P1, PT, R25, 0x9, !P1 ;  /* 0x000000091900780c */ /* 0x000fe40004f21670 */
[----:B------:R-:W-:-:S05]  /*2b30*/  F2FP.F16.E4M3.UNPACK_B R27, R27 ;  /* 0x0000001bff1b723e */ /* 0x000fca00020006ff */
[----:B------:R-:W-:-:S05]  /*2b40*/  HADD2.F32 R27, -RZ, R27.H0_H0 ;  /* 0x2000001bff1b7230 */ /* 0x000fca0000004100 */
[----:B------:R-:W-:Y:S01]  /*2b50*/  FMUL R28, R27, R10 ;  /* 0x0000000a1b1c7220 */ /* 0x000fe20000400000 */
[----:B------:R-:W-:-:S03]  /*2b60*/  PRMT R27, RZ, 0x7610, R27 ;  /* 0x00007610ff1b7816 */ /* 0x000fc6000000001b */
[----:B------:R-:W-:-:S05]  /*2b70*/  FFMA R28, R77, R3, R28 ;  /* 0x000000034d1c7223 */ /* 0x000fca000000001c */
[----:B-1----:R-:W-:-:S05]  /*2b80*/  F2FP.SATFINITE.E4M3.F32.PACK_AB_MERGE_C R29, RZ, R28, RZ ;  /* 0x0000001cff1d723e */ /* 0x002fca00048070ff */
[----:B------:R1:W-:Y:S01]  /*2b90*/  @!P0 STG.E.U8 desc[UR16][R6.64], R29 ;  /* 0x0000001d06008986 */ /* 0x0003e2000c101110 */
[----:B------:R-:W-:Y:S05]  /*2ba0*/  @P1 BRA `(.L_x_40) ;  /* 0x0000000000041947 */ /* 0x000fea0003800000 */
[----:B------:R4:W5:Y:S02]  /*2bb0*/  LDG.E.U8 R27, desc[UR16][R16.64+0x1] ;  /* 0x00000110101b7981 */ /* 0x000964000c1e1100 */
.L_x_40:
[----:B------:R-:W-:Y:S05]  /*2bc0*/  BSYNC B1 ;  /* 0x0000000000017941 */ /* 0x000fea0003800000 */
.L_x_39:
[----:B-----5:R-:W-:Y:S01]  /*2bd0*/  LOP3.LUT R27, R27, 0xff, RZ, 0xc0, !PT ;  /* 0x000000ff1b1b7812 */ /* 0x020fe200078ec0ff */
[----:B------:R-:W-:Y:S01]  /*2be0*/  BSSY B1, `(.L_x_41) ;  /* 0x000000c000017945 */ /* 0x000fe20003800000 */
[----:B------:R-:W-:Y:S02]  /*2bf0*/  ISETP.GE.AND P0, PT, R26, 0x9, PT ;  /* 0x000000091a00780c */ /* 0x000fe40003f06270 */
[----:B------:R-:W-:Y:S02]  /*2c00*/  F2FP.F16.E4M3.UNPACK_B R27, R27 ;  /* 0x0000001bff1b723e */ /* 0x000fe400020006ff */
[----:B------:R-:W-:-:S03]  /*2c10*/  ISETP.LT.OR P2, PT, R25, 0x1, !P0 ;  /* 0x000000011900780c */ /* 0x000fc60004741670 */
[----:B------:R-:W-:-:S05]  /*2c20*/  HADD2.F32 R27, -RZ, R27.H0_H0 ;  /* 0x2000001bff1b7230 */ /* 0x000fca0000004100 */
[----:B------:R-:W-:-:S04]  /*2c30*/  FMUL R27, R27, R10 ;  /* 0x0000000a1b1b7220 */ /* 0x000fc80000400000 */
[----:B------:R-:W-:-:S05]  /*2c40*/  FFMA R27, R76, R3, R27 ;  /* 0x000000034c1b7223 */ /* 0x000fca000000001b */
[----:B-1----:R-:W-:Y:S02]  /*2c50*/  F2FP.SATFINITE.E4M3.F32.PACK_AB_MERGE_C R29, RZ, R27, RZ ;  /* 0x0000001bff1d723e */ /* 0x002fe400048070ff */
[----:B------:R-:W-:-:S03]  /*2c60*/  PRMT R27, RZ, 0x7610, R27 ;  /* 0x00007610ff1b7816 */ /* 0x000fc6000000001b */
[----:B------:R1:W-:Y:S01]  /*2c70*/  @!P1 STG.E.U8 desc[UR16][R6.64+0x1], R29 ;  /* 0x0000011d06009986 */ /* 0x0003e2000c101110 */
[----:B------:R-:W-:Y:S05]  /*2c80*/  @P2 BRA `(.L_x_42) ;  /* 0x0000000000042947 */ /* 0x000fea0003800000 */
[----:B------:R0:W5:Y:S02]  /*2c90*/  LDG.E.U8 R27, desc[UR16][R12.64+0x8] ;  /* 0x000008100c1b7981 */ /* 0x000164000c1e1100 */
.L_x_42:
[----:B------:R-:W-:Y:S05]  /*2ca0*/  BSYNC B1 ;  /* 0x0000000000017941 */ /* 0x000fea0003800000 */
.L_x_41:
        /* <DEDUP_REMOVED lines=13> */
.L_x_44:
[----:B------:R-:W-:Y:S05]  /*2d80*/  BSYNC B1 ;  /* 0x0000000000017941 */ /* 0x000fea0003800000 */
.L_x_43:
[----:B-----5:R-:W-:Y:S01]  /*2d90*/  LOP3.LUT R27, R27, 0xff, RZ, 0xc0, !PT ;  /* 0x000000ff1b1b7812 */ /* 0x020fe200078ec0ff */
[----:B------:R-:W-:Y:S01]  /*2da0*/  BSSY B1, `(.L_x_45) ;  /* 0x000000b000017945 */ /* 0x000fe20003800000 */
[----:B------:R-:W-:Y:S02]  /*2db0*/  ISETP.LT.OR P0, PT, R25, 0x9, !P0 ;  /* 0x000000091900780c */ /* 0x000fe40004701670 */
[----:B------:R-:W-:-:S05]  /*2dc0*/  F2FP.F16.E4M3.UNPACK_B R27, R27 ;  /* 0x0000001bff1b723e */ /* 0x000fca00020006ff */
        /* <DEDUP_REMOVED lines=8> */
.L_x_46:
[----:B------:R-:W-:Y:S05]  /*2e50*/  BSYNC B1 ;  /* 0x0000000000017941 */ /* 0x000fea0003800000 */
.L_x_45:
        /* <DEDUP_REMOVED lines=12> */
.L_x_48:
[----:B------:R-:W-:Y:S05]  /*2f20*/  BSYNC B1 ;  /* 0x0000000000017941 */ /* 0x000fea0003800000 */
.L_x_47:
        /* <DEDUP_REMOVED lines=13> */
.L_x_50:
[----:B------:R-:W-:Y:S05]  /*3000*/  BSYNC B1 ;  /* 0x0000000000017941 */ /* 0x000fea0003800000 */
.L_x_49:
        /* <DEDUP_REMOVED lines=13> */
.L_x_52:
[----:B------:R-:W-:Y:S05]  /*30e0*/  BSYNC B1 ;  /* 0x0000000000017941 */ /* 0x000fea0003800000 */
.L_x_51:
        /* <DEDUP_REMOVED lines=12> */
.L_x_54:
[----:B------:R-:W-:Y:S05]  /*31b0*/  BSYNC B1 ;  /* 0x0000000000017941 */ /* 0x000fea0003800000 */
.L_x_53:
        /* <DEDUP_REMOVED lines=12> */
.L_x_56:
[----:B------:R-:W-:Y:S05]  /*3280*/  BSYNC B1 ;  /* 0x0000000000017941 */ /* 0x000fea0003800000 */
.L_x_55:
        /* <DEDUP_REMOVED lines=13> */
.L_x_58:
[----:B------:R-:W-:Y:S05]  /*3360*/  BSYNC B1 ;  /* 0x0000000000017941 */ /* 0x000fea0003800000 */
.L_x_57:
        /* <DEDUP_REMOVED lines=13> */
.L_x_60:
[----:B------:R-:W-:Y:S05]  /*3440*/  BSYNC B1 ;  /* 0x0000000000017941 */ /* 0x000fea0003800000 */
.L_x_59:
        /* <DEDUP_REMOVED lines=12> */
.L_x_62:
[----:B------:R-:W-:Y:S05]  /*3510*/  BSYNC B1 ;  /* 0x0000000000017941 */ /* 0x000fea0003800000 */
.L_x_61:
        /* <DEDUP_REMOVED lines=12> */
.L_x_64:
[----:B------:R-:W-:Y:S05]  /*35e0*/  BSYNC B1 ;  /* 0x0000000000017941 */ /* 0x000fea0003800000 */
.L_x_63:
        /* <DEDUP_REMOVED lines=13> */
.L_x_66:
[----:B------:R-:W-:Y:S05]  /*36c0*/  BSYNC B1 ;  /* 0x0000000000017941 */ /* 0x000fea0003800000 */
.L_x_65:
        /* <DEDUP_REMOVED lines=13> */
.L_x_68:
[----:B------:R-:W-:Y:S05]  /*37a0*/  BSYNC B1 ;  /* 0x0000000000017941 */ /* 0x000fea0003800000 */
.L_x_67:
        /* <DEDUP_REMOVED lines=12> */
.L_x_70:
[----:B------:R-:W-:Y:S05]  /*3870*/  BSYNC B1 ;  /* 0x0000000000017941 */ /* 0x000fea0003800000 */
.L_x_69:
        /* <DEDUP_REMOVED lines=12> */
.L_x_72:
[----:B------:R-:W-:Y:S05]  /*3940*/  BSYNC B1 ;  /* 0x0000000000017941 */ /* 0x000fea0003800000 */
.L_x_71:
        /* <DEDUP_REMOVED lines=13> */
.L_x_74:
[----:B------:R-:W-:Y:S05]  /*3a20*/  BSYNC B1 ;  /* 0x0000000000017941 */ /* 0x000fea0003800000 */
.L_x_73:
        /* <DEDUP_REMOVED lines=13> */
.L_x_76:
[----:B------:R-:W-:Y:S05]  /*3b00*/  BSYNC B1 ;  /* 0x0000000000017941 */ /* 0x000fea0003800000 */
.L_x_75:
        /* <DEDUP_REMOVED lines=12> */
.L_x_78:
[----:B------:R-:W-:Y:S05]  /*3bd0*/  BSYNC B1 ;  /* 0x0000000000017941 */ /* 0x000fea0003800000 */
.L_x_77:
[----:B-----5:R-:W-:Y:S01]  /*3be0*/  LOP3.LUT R27, R27, 0xff, RZ, 0xc0, !PT ;  /* 0x000000ff1b1b7812 */ /* 0x020fe200078ec0ff */
[----:B------:R-:W-:Y:S01]  /*3bf0*/  BSSY B1, `(.L_x_79) ;  /* 0x000000b000017945 */ /* 0x000fe20003800000 */
[----:B------:R-:W-:Y:S02]  /*3c00*/  ISETP.LT.OR P1, PT, R25, 0x9, !P1 ;  /* 0x000000091900780c */ /* 0x000fe40004f21670 */
[----:B------:R-:W-:-:S05]  /*3c10*/  F2FP.F16.E4M3.UNPACK_B R27, R27 ;  /* 0x0000001bff1b723e */ /* 0x000fca00020006ff */
[----:B------:R-:W-:-:S05]  /*3c20*/  HADD2.F32 R27, -RZ, R27.H0_H0 ;  /* 0x2000001bff1b7230 */ /* 0x000fca0000004100 */
[----:B------:R-:W-:-:S04]  /*3c30*/  FMUL R28, R27, R10 ;  /* 0x0000000a1b1c7220 */ /* 0x000fc80000400000 */
[----:B------:R-:W-:Y:S01]  /*3c40*/  FFMA R28, R23, R3, R28 ;  /* 0x00000003171c7223 */ /* 0x000fe2000000001c */
[----:B------:R-:W-:-:S04]  /*3c50*/  PRMT R23, RZ, 0x7610, R23 ;  /* 0x00007610ff177816 */ /* 0x000fc80000000017 */
[----:B------:R-:W-:-:S05]  /*3c60*/  F2FP.SATFINITE.E4M3.F32.PACK_AB_MERGE_C R27, RZ, R28, RZ ;  /* 0x0000001cff1b723e */ /* 0x000fca00048070ff */
[----:B------:R0:W-:Y:S01]  /*3c70*/  @!P0 STG.E.U8 desc[UR16][R6.64+0x28], R27 ;  /* 0x0000281b06008986 */ /* 0x0001e2000c101110 */
[----:B------:R-:W-:Y:S05]  /*3c80*/  @P1 BRA `(.L_x_80) ;  /* 0x0000000000041947 */ /* 0x000fea0003800000 */
[----:B------:R0:W5:Y:S02]  /*3c90*/  LDG.E.U8 R23, desc[UR16][R16.64+0x29] ;  /* 0x0000291010177981 */ /* 0x000164000c1e1100 */
.L_x_80:
[----:B------:R-:W-:Y:S05]  /*3ca0*/  BSYNC B1 ;  /* 0x0000000000017941 */ /* 0x000fea0003800000 */
.L_x_79:
        /* <DEDUP_REMOVED lines=8> */
[----:B0-----:R-:W-:Y:S02]  /*3d30*/  F2FP.SATFINITE.E4M3.F32.PACK_AB_MERGE_C R27, RZ, R23, RZ ;  /* 0x00000017ff1b723e */ /* 0x001fe400048070ff */
[----:B------:R-:W-:-:S03]  /*3d40*/  PRMT R23, RZ, 0x7610, R23 ;  /* 0x00007610ff177816 */ /* 0x000fc60000000017 */
[----:B------:R0:W-:Y:S01]  /*3d50*/  @!P1 STG.E.U8 desc[UR16][R6.64+0x29], R27 ;  /* 0x0000291b06009986 */ /* 0x0001e2000c101110 */
[----:B------:R-:W-:Y:S05]  /*3d60*/  @P2 BRA `(.L_x_82) ;  /* 0x0000000000042947 */ /* 0x000fea0003800000 */
[----:B------:R0:W5:Y:S02]  /*3d70*/  LDG.E.U8 R23, desc[UR16][R12.64+0x30] ;  /* 0x000030100c177981 */ /* 0x000164000c1e1100 */
.L_x_82:
[----:B------:R-:W-:Y:S05]  /*3d80*/  BSYNC B1 ;  /* 0x0000000000017941 */ /* 0x000fea0003800000 */
.L_x_81:
[----:B-----5:R-:W-:Y:S01]  /*3d90*/  LOP3.LUT R23, R23, 0xff, RZ, 0xc0, !PT ;  /* 0x000000ff17177812 */ /* 0x020fe200078ec0ff */
[----:B------:R-:W-:Y:S01]  /*3da0*/  BSSY B1, `(.L_x_83) ;  /* 0x000000c000017945 */ /* 0x000fe20003800000 */
[----:B------:R-:W-:Y:S02]  /*3db0*/  ISETP.GE.AND P1, PT, R26, 0x32, PT ;  /* 0x000000321a00780c */ /* 0x000fe40003f26270 */
[----:B------:R-:W-:Y:S02]  /*3dc0*/  F2FP.F16.E4M3.UNPACK_B R23, R23 ;  /* 0x00000017ff17723e */ /* 0x000fe400020006ff */
[----:B------:R-:W-:-:S03]  /*3dd0*/  ISETP.LT.OR P3, PT, R25, 0x1, !P1 ;  /* 0x000000011900780c */ /* 0x000fc60004f61670 */
        /* <DEDUP_REMOVED lines=8> */
.L_x_84:
[----:B------:R-:W-:Y:S05]  /*3e60*/  BSYNC B1 ;  /* 0x0000000000017941 */ /* 0x000fea0003800000 */
.L_x_83:
[----:B-----5:R-:W-:Y:S01]  /*3e70*/  LOP3.LUT R21, R21, 0xff, RZ, 0xc0, !PT ;  /* 0x000000ff15157812 */ /* 0x020fe200078ec0ff */
[----:B------:R-:W-:Y:S01]  /*3e80*/  BSSY B1, `(.L_x_85) ;  /* 0x000000b000017945 */ /* 0x000fe20003800000 */
[----:B------:R-:W-:Y:S02]  /*3e90*/  ISETP.LT.OR P0, PT, R25, 0x9, !P0 ;  /* 0x000000091900780c */ /* 0x000fe40004701670 */
[----:B------:R-:W-:-:S05]  /*3ea0*/  F2FP.F16.E4M3.UNPACK_B R21, R21 ;  /* 0x00000015ff15723e */ /* 0x000fca00020006ff */
        /* <DEDUP_REMOVED lines=8> */
.L_x_86:
[----:B------:R-:W-:Y:S05]  /*3f30*/  BSYNC B1 ;  /* 0x0000000000017941 */ /* 0x000fea0003800000 */
.L_x_85:
        /* <DEDUP_REMOVED lines=12> */
.L_x_88:
[----:B------:R-:W-:Y:S05]  /*4000*/  BSYNC B1 ;  /* 0x0000000000017941 */ /* 0x000fea0003800000 */
.L_x_87:
        /* <DEDUP_REMOVED lines=13> */
.L_x_90:
[----:B------:R-:W-:Y:S05]  /*40e0*/  BSYNC B1 ;  /* 0x0000000000017941 */ /* 0x000fea0003800000 */
.L_x_89:
        /* <DEDUP_REMOVED lines=13> */
.L_x_92:
[----:B------:R-:W-:Y:S05]  /*41c0*/  BSYNC B1 ;  /* 0x0000000000017941 */ /* 0x000fea0003800000 */
.L_x_91:
[----:B-----5:R-:W-:Y:S01]  /*41d0*/  LOP3.LUT R15, R15, 0xff, RZ, 0xc0, !PT ;  /* 0x000000ff0f0f7812 */ /* 0x020fe200078ec0ff */
[----:B------:R-:W-:Y:S01]  /*41e0*/  BSSY B1, `(.L_x_93) ;  /* 0x000000b000017945 */ /* 0x000fe20003800000 */
[----:B------:R-:W-:Y:S02]  /*41f0*/  ISETP.LT.OR P0, PT, R25, 0x9, !P0 ;  /* 0x000000091900780c */ /* 0x000fe40004701670 */
[----:B------:R-:W-:Y:S02]  /*4200*/  F2FP.F16.E4M3.UNPACK_B R15, R15 ;  /* 0x0000000fff0f723e */ /* 0x000fe400020006ff */
[----:B0-2---:R-:W-:-:S03]  /*4210*/  PRMT R12, RZ, 0x7610, R12 ;  /* 0x00007610ff0c7816 */ /* 0x005fc6000000000c */
[----:B------:R-:W-:-:S05]  /*4220*/  HADD2.F32 R15, -RZ, R15.H0_H0 ;  /* 0x2000000fff0f7230 */ /* 0x000fca0000004100 */
[----:B------:R-:W-:-:S04]  /*4230*/  FMUL R15, R15, R10 ;  /* 0x0000000a0f0f7220 */ /* 0x000fc80000400000 */
[----:B------:R-:W-:-:S05]  /*4240*/  FFMA R15, R18, R3, R15 ;  /* 0x00000003120f7223 */ /* 0x000fca000000000f */
[----:B------:R-:W-:-:S05]  /*4250*/  F2FP.SATFINITE.E4M3.F32.PACK_AB_MERGE_C R15, RZ, R15, RZ ;  /* 0x0000000fff0f723e */ /* 0x000fca00048070ff */
[----:B------:R0:W-:Y:S01]  /*4260*/  @!P3 STG.E.U8 desc[UR16][R8.64+0x39], R15 ;  /* 0x0000390f0800b986 */ /* 0x0001e2000c101110 */
[----:B------:R-:W-:Y:S05]  /*4270*/  @P0 BRA `(.L_x_94) ;  /* 0x0000000000040947 */ /* 0x000fea0003800000 */
[----:B------:R2:W5:Y:S02]  /*4280*/  LDG.E.U8 R12, desc[UR16][R16.64+0x38] ;  /* 0x00003810100c7981 */ /* 0x000564000c1e1100 */
.L_x_94:
[----:B------:R-:W-:Y:S05]  /*4290*/  BSYNC B1 ;  /* 0x0000000000017941 */ /* 0x000fea0003800000 */
.L_x_93:
[----:B-----5:R-:W-:Y:S01]  /*42a0*/  LOP3.LUT R12, R12, 0xff, RZ, 0xc0, !PT ;  /* 0x000000ff0c0c7812 */ /* 0x020fe200078ec0ff */
[----:B------:R-:W-:Y:S01]  /*42b0*/  BSSY B1, `(.L_x_95) ;  /* 0x000000b000017945 */ /* 0x000fe20003800000 */
[----:B------:R-:W-:Y:S02]  /*42c0*/  ISETP.LT.OR P1, PT, R25, 0x9, !P1 ;  /* 0x000000091900780c */ /* 0x000fe40004f21670 */
[----:B------:R-:W-:-:S05]  /*42d0*/  F2FP.F16.E4M3.UNPACK_B R12, R12 ;  /* 0x0000000cff0c723e */ /* 0x000fca00020006ff */
[----:B01----:R-:W-:-:S05]  /*42e0*/  HADD2.F32 R9, -RZ, R12.H0_H0 ;  /* 0x2000000cff097230 */ /* 0x003fca0000004100 */
[----:B------:R-:W-:-:S04]  /*42f0*/  FMUL R8, R9, R10 ;  /* 0x0000000a09087220 */ /* 0x000fc80000400000 */
[----:B------:R-:W-:-:S05]  /*4300*/  FFMA R8, R11, R3, R8 ;  /* 0x000000030b087223 */ /* 0x000fca0000000008 */
[----:B------:R-:W-:Y:S02]  /*4310*/  F2FP.SATFINITE.E4M3.F32.PACK_AB_MERGE_C R9, RZ, R8, RZ ;  /* 0x00000008ff09723e */ /* 0x000fe400048070ff */
[----:B------:R-:W-:-:S03]  /*4320*/  PRMT R8, RZ, 0x7610, R8 ;  /* 0x00007610ff087816 */ /* 0x000fc60000000008 */
[----:B------:R0:W-:Y:S01]  /*4330*/  @!P0 STG.E.U8 desc[UR16][R6.64+0x38], R9 ;  /* 0x0000380906008986 */ /* 0x0001e2000c101110 */
[----:B------:R-:W-:Y:S05]  /*4340*/  @P1 BRA `(.L_x_96) ;  /* 0x0000000000041947 */ /* 0x000fea0003800000 */
[----:B------:R1:W5:Y:S02]  /*4350*/  LDG.E.U8 R8, desc[UR16][R16.64+0x39] ;  /* 0x0000391010087981 */ /* 0x000364000c1e1100 */
.L_x_96:
[----:B------:R-:W-:Y:S05]  /*4360*/  BSYNC B1 ;  /* 0x0000000000017941 */ /* 0x000fea0003800000 */
.L_x_95:
[----:B------:R-:W-:Y:S05]  /*4370*/  @P1 BRA `(.L_x_97) ;  /* 0x0000000800601947 */ /* 0x000fea0003800000 */
[----:B-----5:R-:W-:-:S04]  /*4380*/  LOP3.LUT R8, R8, 0xff, RZ, 0xc0, !PT ;  /* 0x000000ff08087812 */ /* 0x020fc800078ec0ff */
[----:B------:R-:W-:-:S05]  /*4390*/  F2FP.F16.E4M3.UNPACK_B R8, R8 ;  /* 0x00000008ff08723e */ /* 0x000fca00020006ff */
[----:B0-----:R-:W-:-:S05]  /*43a0*/  HADD2.F32 R9, -RZ, R8.H0_H0 ;  /* 0x20000008ff097230 */ /* 0x001fca0000004100 */
[----:B------:R-:W-:-:S04]  /*43b0*/  FMUL R9, R9, R10 ;  /* 0x0000000a09097220 */ /* 0x000fc80000400000 */
[----:B------:R-:W-:-:S05]  /*43c0*/  FFMA R9, R14, R3, R9 ;  /* 0x000000030e097223 */ /* 0x000fca0000000009 */
[----:B------:R-:W-:-:S05]  /*43d0*/  F2FP.SATFINITE.E4M3.F32.PACK_AB_MERGE_C R9, RZ, R9, RZ ;  /* 0x00000009ff09723e */ /* 0x000fca00048070ff */
[----:B------:R0:W-:Y:S01]  /*43e0*/  STG.E.U8 desc[UR16][R6.64+0x39], R9 ;  /* 0x0000390906007986 */ /* 0x0001e2000c101110 */
[----:B------:R-:W-:Y:S05]  /*43f0*/  BRA `(.L_x_97) ;  /* 0x0000000800407947 */ /* 0x000fea0003800000 */
.L_x_32:
[C---:B------:R-:W-:Y:S01]  /*4400*/  ISETP.GE.AND P3, PT, R26.reuse, 0x1, PT ;  /* 0x000000011a00780c */ /* 0x040fe20003f66270 */
[-C--:B--2---:R-:W-:Y:S01]  /*4410*/  FMUL R79, R79, R3.reuse ;  /* 0x000000034f4f7220 */ /* 0x084fe20000400000 */
[----:B------:R-:W-:Y:S01]  /*4420*/  ISETP.GE.AND P0, PT, R26, 0x2, PT ;  /* 0x000000021a00780c */ /* 0x000fe20003f06270 */
[-C--:B------:R-:W-:Y:S01]  /*4430*/  FMUL R78, R78, R3.reuse ;  /* 0x000000034e4e7220 */ /* 0x080fe20000400000 */
[----:B------:R-:W-:Y:S01]  /*4440*/  ISETP.LT.OR P1, PT, R25, 0x1, !P3 ;  /* 0x000000011900780c */ /* 0x000fe20005f21670 */
[-C--:B------:R-:W-:Y:S01]  /*4450*/  FMUL R77, R77, R3.reuse ;  /* 0x000000034d4d7220 */ /* 0x080fe20000400000 */
[C---:B------:R-:W-:Y:S01]  /*4460*/  ISETP.LT.OR P2, PT, R25.reuse, 0x1, !P0 ;  /* 0x000000011900780c */ /* 0x040fe20004741670 */
[-C--:B------:R-:W-:Y:S01]  /*4470*/  FMUL R76, R76, R3.reuse ;  /* 0x000000034c4c7220 */ /* 0x080fe20000400000 */
[----:B------:R-:W-:Y:S01]  /*4480*/  ISETP.LT.OR P3, PT, R25, 0x9, !P3 ;  /* 0x000000091900780c */ /* 0x000fe20005f61670 */
[----:B------:R-:W-:Y:S01]  /*4490*/  FMUL R75, R75, R3 ;  /* 0x000000034b4b7220 */ /* 0x000fe20000400000 */
[----:B------:R-:W-:Y:S01]  /*44a0*/  F2FP.SATFINITE.E4M3.F32.PACK_AB_MERGE_C R79, RZ, R79, RZ ;  /* 0x0000004fff4f723e */ /* 0x000fe200048070ff */
[-C--:B------:R-:W-:Y:S01]  /*44b0*/  FMUL R74, R74, R3.reuse ;  /* 0x000000034a4a7220 */ /* 0x080fe20000400000 */
[----:B------:R-:W-:Y:S01]  /*44c0*/  F2FP.SATFINITE.E4M3.F32.PACK_AB_MERGE_C R13, RZ, R78, RZ ;  /* 0x0000004eff0d723e */ /* 0x000fe200048070ff */
[----:B------:R-:W-:Y:S01]  /*44d0*/  FMUL R73, R73, R3 ;  /* 0x0000000349497220 */ /* 0x000fe20000400000 */
[----:B------:R-:W-:Y:S01]  /*44e0*/  F2FP.SATFINITE.E4M3.F32.PACK_AB_MERGE_C R77, RZ, R77, RZ ;  /* 0x0000004dff4d723e */ /* 0x000fe200048070ff */
[-C--:B------:R-:W-:Y:S01]  /*44f0*/  FMUL R72, R72, R3.reuse ;  /* 0x0000000348487220 */ /* 0x080fe20000400000 */
[----:B------:R-:W-:Y:S01]  /*4500*/  ISETP.LT.OR P0, PT, R25, 0x9, !P0 ;  /* 0x000000091900780c */ /* 0x000fe20004701670 */
[----:B------:R-:W-:Y:S01]  /*4510*/  @!P1 STG.E.U8 desc[UR16][R8.64], R79 ;  /* 0x0000004f08009986 */ /* 0x000fe2000c101110 */
[C---:B------:R-:W-:Y:S01]  /*4520*/  ISETP.GE.AND P1, PT, R26.reuse, 0x9, PT ;  /* 0x000000091a00780c */ /* 0x040fe20003f26270 */
[----:B------:R-:W-:Y:S01]  /*4530*/  FMUL R71, R71, R3 ;  /* 0x0000000347477220 */ /* 0x000fe20000400000 */
[----:B------:R-:W-:Y:S01]  /*4540*/  F2FP.SATFINITE.E4M3.F32.PACK_AB_MERGE_C R75, RZ, R75, RZ ;  /* 0x0000004bff4b723e */ /* 0x000fe200048070ff */
[----:B------:R0:W-:Y:S01]  /*4550*/  @!P2 STG.E.U8 desc[UR16][R8.64+0x1], R13 ;  /* 0x0000010d0800a986 */ /* 0x0001e2000c101110 */
[----:B------:R-:W-:Y:S01]  /*4560*/  ISETP.GE.AND P2, PT, R26, 0xa, PT ;  /* 0x0000000a1a00780c */ /* 0x000fe20003f46270 */
[-C--:B------:R-:W-:Y:S01]  /*4570*/  FMUL R70, R70, R3.reuse ;  /* 0x0000000346467220 */ /* 0x080fe20000400000 */
[----:B------:R-:W-:Y:S01]  /*4580*/  F2FP.SATFINITE.E4M3.F32.PACK_AB_MERGE_C R17, RZ, R74, RZ ;  /* 0x0000004aff11723e */ /* 0x000fe200048070ff */
[----:B------:R-:W-:Y:S01]  /*4590*/  @!P3 STG.E.U8 desc[UR16][R6.64], R77 ;  /* 0x0000004d0600b986 */ /* 0x000fe2000c101110 */
[C---:B------:R-:W-:Y:S01]  /*45a0*/  ISETP.LT.OR P3, PT, R25.reuse, 0x1, !P1 ;  /* 0x000000011900780c */ /* 0x040fe20004f61670 */
[-C--:B------:R-:W-:Y:S01]  /*45b0*/  FMUL R68, R68, R3.reuse ;  /* 0x0000000344447220 */ /* 0x080fe20000400000 */
[----:B------:R-:W-:Y:S01]  /*45c0*/  ISETP.LT.OR P5, PT, R25, 0x1, !P2 ;  /* 0x000000011900780c */ /* 0x000fe200057a1670 */
[-C--:B------:R-:W-:Y:S01]  /*45d0*/  FMUL R67, R67, R3.reuse ;  /* 0x0000000343437220 */ /* 0x080fe20000400000 */
[----:B------:R-:W-:Y:S01]  /*45e0*/  ISETP.LT.OR P1, PT, R25, 0x9, !P1 ;  /* 0x000000091900780c */ /* 0x000fe20004f21670 */
[----:B------:R-:W-:Y:S01]  /*45f0*/  FMUL R65, R65, R3 ;  /* 0x0000000341417220 */ /* 0x000fe20000400000 */
[----:B------:R-:W-:Y:S01]  /*4600*/  F2FP.SATFINITE.E4M3.F32.PACK_AB_MERGE_C R73, RZ, R73, RZ ;  /* 0x00000049ff49723e */ /* 0x000fe200048070ff */
[-C--:B------:R-:W-:Y:S01]  /*4610*/  FMUL R66, R66, R3.reuse ;  /* 0x0000000342427220 */ /* 0x080fe20000400000 */
[----:B0-----:R-:W-:Y:S01]  /*4620*/  F2FP.SATFINITE.E4M3.F32.PACK_AB_MERGE_C R13, RZ, R76, RZ ;  /* 0x0000004cff0d723e */ /* 0x001fe200048070ff */
[-C--:B------:R-:W-:Y:S01]  /*4630*/  FMUL R64, R64, R3.reuse ;  /* 0x0000000340407220 */ /* 0x080fe20000400000 */
[----:B------:R-:W-:Y:S01]  /*4640*/  ISETP.LT.OR P2, PT, R25, 0x9, !P2 ;  /* 0x000000091900780c */ /* 0x000fe20005741670 */
[-C--:B------:R-:W-:Y:S01]  /*4650*/  FMUL R63, R63, R3.reuse ;  /* 0x000000033f3f7220 */ /* 0x080fe20000400000 */
[----:B------:R-:W-:Y:S01]  /*4660*/  F2FP.SATFINITE.E4M3.F32.PACK_AB_MERGE_C R27, RZ, R72, RZ ;  /* 0x00000048ff1b723e */ /* 0x000fe200048070ff */
[----:B------:R0:W-:Y:S01]  /*4670*/  @!P0 STG.E.U8 desc[UR16][R6.64+0x1], R13 ;  /* 0x0000010d06008986 */ /* 0x0001e2000c101110 */
[C---:B------:R-:W-:Y:S01]  /*4680*/  ISETP.GE.AND P0, PT, R26.reuse, 0x11, PT ;  /* 0x000000111a00780c */ /* 0x040fe20003f06270 */
[----:B------:R-:W-:Y:S01]  /*4690*/  FMUL R61, R61, R3 ;  /* 0x000000033d3d7220 */ /* 0x000fe20000400000 */
[----:B------:R-:W-:Y:S01]  /*46a0*/  F2FP.SATFINITE.E4M3.F32.PACK_AB_MERGE_C R71, RZ, R71, RZ ;  /* 0x00000047ff47723e */ /* 0x000fe200048070ff */
[----:B------:R-:W-:Y:S01]  /*46b0*/  @!P3 STG.E.U8 desc[UR16][R8.64+0x8], R75 ;  /* 0x0000084b0800b986 */ /* 0x000fe2000c101110 */
[----:B------:R-:W-:Y:S01]  /*46c0*/  ISETP.GE.AND P3, PT, R26, 0x12, PT ;  /* 0x000000121a00780c */ /* 0x000fe20003f66270 */
[----:B------:R-:W-:Y:S01]  /*46d0*/  FMUL R62, R62, R3 ;  /* 0x000000033e3e7220 */ /* 0x000fe20000400000 */
[----:B------:R-:W-:Y:S01]  /*46e0*/  F2FP.SATFINITE.E4M3.F32.PACK_AB_MERGE_C R67, RZ, R67, RZ ;  /* 0x00000043ff43723e */ /* 0x000fe200048070ff */
[----:B------:R1:W-:Y:S01]  /*46f0*/  @!P5 STG.E.U8 desc[UR16][R8.64+0x9], R17 ;  /* 0x000009110800d986 */ /* 0x0003e2000c101110 */
[----:B------:R-:W-:Y:S01]  /*4700*/  ISETP.LT.OR P5, PT, R25, 0x1, !P3 ;  /* 0x000000011900780c */ /* 0x000fe20005fa1670 */
[-C--:B------:R-:W-:Y:S01]  /*4710*/  FMUL R59, R59, R3.reuse ;  /* 0x000000033b3b7220 */ /* 0x080fe20000400000 */
[C---:B------:R-:W-:Y:S01]  /*4720*/  ISETP.LT.OR P3, PT, R25.reuse, 0x9, !P3 ;  /* 0x000000091900780c */ /* 0x040fe20005f61670 */
[----:B------:R-:W-:Y:S01]  /*4730*/  @!P1 STG.E.U8 desc[UR16][R6.64+0x8], R73 ;  /* 0x0000084906009986 */ /* 0x000fe2000c101110 */
[----:B------:R-:W-:Y:S01]  /*4740*/  ISETP.LT.OR P1, PT, R25, 0x1, !P0 ;  /* 0x000000011900780c */ /* 0x000fe20004721670 */
[-C--:B------:R-:W-:Y:S01]  /*4750*/  FMUL R60, R60, R3.reuse ;  /* 0x000000033c3c7220 */ /* 0x080fe20000400000 */
[----:B0-----:R-:W-:Y:S01]  /*4760*/  F2FP.SATFINITE.E4M3.F32.PACK_AB_MERGE_C R13, RZ, R70, RZ ;  /* 0x00000046ff0d723e */ /* 0x001fe200048070ff */
[----:B------:R-:W-:Y:S01]  /*4770*/  @!P2 STG.E.U8 desc[UR16][R6.64+0x9], R27 ;  /* 0x0000091b0600a986 */ /* 0x000fe2000c101110 */
[----:B------:R-:W-:Y:S01]  /*4780*/  ISETP.GE.AND P2, PT, R26, 0x19, PT ;  /* 0x000000191a00780c */ /* 0x000fe20003f46270 */
[-C--:B------:R-:W-:Y:S01]  /*4790*/  FMUL R57, R57, R3.reuse ;  /* 0x0000000339397220 */ /* 0x080fe20000400000 */
[C---:B------:R-:W-:Y:S01]  /*47a0*/  ISETP.LT.OR P0, PT, R25.reuse, 0x9, !P0 ;  /* 0x000000091900780c */ /* 0x040fe20004701670 */
[-C--:B------:R-:W-:Y:S01]  /*47b0*/  FMUL R58, R58, R3.reuse ;  /* 0x000000033a3a7220 */ /* 0x080fe20000400000 */
[----:B------:R-:W-:Y:S01]  /*47c0*/  ISETP.LT.OR P6, PT, R25, 0x1, !P2 ;  /* 0x000000011900780c */ /* 0x000fe200057c1670 */
[----:B------:R0:W-:Y:S01]  /*47d0*/  @!P5 STG.E.U8 desc[UR16][R8.64+0x11], R13 ;  /* 0x0000110d0800d986 */ /* 0x0001e2000c101110 */
[----:B-1----:R-:W-:Y:S01]  /*47e0*/  F2FP.SATFINITE.E4M3.F32.PACK_AB_MERGE_C R17, RZ, R68, RZ ;  /* 0x00000044ff11723e */ /* 0x002fe200048070ff */
[----:B------:R-:W-:Y:S01]  /*47f0*/  FMUL R56, R56, R3 ;  /* 0x0000000338387220 */ /* 0x000fe20000400000 */
[----:B------:R-:W-:Y:S01]  /*4800*/  F2FP.SATFINITE.E4M3.F32.PACK_AB_MERGE_C R65, RZ, R65, RZ ;  /* 0x00000041ff41723e */ /* 0x000fe200048070ff */
[----:B------:R-:W-:Y:S01]  /*4810*/  @!P1 STG.E.U8 desc[UR16][R8.64+0x10], R71 ;  /* 0x0000104708009986 */ /* 0x000fe2000c101110 */
[----:B------:R-:W-:Y:S01]  /*4820*/  ISETP.GE.AND P1, PT, R26, 0x1a, PT ;  /* 0x0000001a1a00780c */ /* 0x000fe20003f26270 */
[-C--:B------:R-:W-:Y:S01]  /*4830*/  FMUL R23, R23, R3.reuse ;  /* 0x0000000317177220 */ /* 0x080fe20000400000 */
[C---:B------:R-:W-:Y:S01]  /*4840*/  ISETP.LT.OR P2, PT, R25.reuse, 0x9, !P2 ;  /* 0x000000091900780c */ /* 0x040fe20005741670 */
[----:B------:R1:W-:Y:S01]  /*4850*/  @!P3 STG.E.U8 desc[UR16][R6.64+0x11], R17 ;  /* 0x000011110600b986 */ /* 0x0003e2000c101110 */
[----:B------:R-:W-:Y:S01]  /*4860*/  ISETP.LT.OR P5, PT, R25, 0x1, !P1 ;  /* 0x000000011900780c */ /* 0x000fe20004fa1670 */
[-C--:B------:R-:W-:Y:S01]  /*4870*/  FMUL R21, R21, R3.reuse ;  /* 0x0000000315157220 */ /* 0x080fe20000400000 */
[----:B------:R-:W-:Y:S01]  /*4880*/  ISETP.LT.OR P3, PT, R25, 0x9, !P1 ;  /* 0x000000091900780c */ /* 0x000fe20004f61670 */
[----:B------:R-:W-:Y:S01]  /*4890*/  @!P0 STG.E.U8 desc[UR16][R6.64+0x10], R67 ;  /* 0x0000104306008986 */ /* 0x000fe2000c101110 */
[----:B0-----:R-:W-:Y:S01]  /*48a0*/  F2FP.SATFINITE.E4M3.F32.PACK_AB_MERGE_C R13, RZ, R66, RZ ;  /* 0x00000042ff0d723e */ /* 0x001fe200048070ff */
[-C--:B------:R-:W-:Y:S01]  /*48b0*/  FMUL R22, R22, R3.reuse ;  /* 0x0000000316167220 */ /* 0x080fe20000400000 */
[C---:B------:R-:W-:Y:S01]  /*48c0*/  ISETP.GE.AND P0, PT, R26.reuse, 0x21, PT ;  /* 0x000000211a00780c */ /* 0x040fe20003f06270 */
[----:B------:R-:W-:Y:S01]  /*48d0*/  @!P6 STG.E.U8 desc[UR16][R8.64+0x18], R65 ;  /* 0x000018410800e986 */ /* 0x000fe2000c101110 */
[----:B------:R-:W-:Y:S01]  /*48e0*/  ISETP.GE.AND P1, PT, R26, 0x22, PT ;  /* 0x000000221a00780c */ /* 0x000fe20003f26270 */
[-C--:B------:R-:W-:Y:S01]  /*48f0*/  FMUL R19, R19, R3.reuse ;  /* 0x0000000313137220 */ /* 0x080fe20000400000 */
[C---:B------:R-:W-:Y:S01]  /*4900*/  ISETP.LT.OR P6, PT, R25.reuse, 0x1, !P0 ;  /* 0x000000011900780c */ /* 0x040fe200047c1670 */
[-C--:B------:R-:W-:Y:S01]  /*4910*/  FMUL R20, R20, R3.reuse ;  /* 0x0000000314147220 */ /* 0x080fe20000400000 */
[----:B-1----:R-:W-:Y:S01]  /*4920*/  F2FP.SATFINITE.E4M3.F32.PACK_AB_MERGE_C R17, RZ, R64, RZ ;  /* 0x00000040ff11723e */ /* 0x002fe200048070ff */
[----:B------:R0:W-:Y:S01]  /*4930*/  @!P5 STG.E.U8 desc[UR16][R8.64+0x19], R13 ;  /* 0x0000190d0800d986 */ /* 0x0001e2000c101110 */
[----:B------:R-:W-:Y:S01]  /*4940*/  ISETP.LT.OR P5, PT, R25, 0x1, !P1 ;  /* 0x000000011900780c */ /* 0x000fe20004fa1670 */
[----:B------:R-:W-:Y:S01]  /*4950*/  FMUL R15, R15, R3 ;  /* 0x000000030f0f7220 */ /* 0x000fe20000400000 */
[----:B------:R-:W-:Y:S01]  /*4960*/  F2FP.SATFINITE.E4M3.F32.PACK_AB_MERGE_C R63, RZ, R63, RZ ;  /* 0x0000003fff3f723e */ /* 0x000fe200048070ff */
[----:B------:R1:W-:Y:S01]  /*4970*/  @!P3 STG.E.U8 desc[UR16][R6.64+0x19], R17 ;  /* 0x000019110600b986 */ /* 0x0003e2000c101110 */
[----:B------:R-:W-:Y:S01]  /*4980*/  F2FP.SATFINITE.E4M3.F32.PACK_AB_MERGE_C R61, RZ, R61, RZ ;  /* 0x0000003dff3d723e */ /* 0x000fe200048070ff */
[-C--:B------:R-:W-:Y:S01]  /*4990*/  FMUL R18, R18, R3.reuse ;  /* 0x0000000312127220 */ /* 0x080fe20000400000 */
[----:B------:R-:W-:Y:S01]  /*49a0*/  F2FP.SATFINITE.E4M3.F32.PACK_AB_MERGE_C R27, RZ, R62, RZ ;  /* 0x0000003eff1b723e */ /* 0x000fe200048070ff */
[----:B------:R-:W-:Y:S01]  /*49b0*/  @!P2 STG.E.U8 desc[UR16][R6.64+0x18], R63 ;  /* 0x0000183f0600a986 */ /* 0x000fe2000c101110 */
[----:B------:R-:W-:Y:S01]  /*49c0*/  ISETP.LT.OR P3, PT, R25, 0x9, !P1 ;  /* 0x000000091900780c */ /* 0x000fe20004f61670 */
[-C--:B------:R-:W-:Y:S01]  /*49d0*/  FMUL R11, R11, R3.reuse ;  /* 0x000000030b0b7220 */ /* 0x080fe20000400000 */
[----:B------:R-:W-:Y:S01]  /*49e0*/  ISETP.GE.AND P2, PT, R26, 0x29, PT ;  /* 0x000000291a00780c */ /* 0x000fe20003f46270 */
[----:B------:R-:W-:Y:S01]  /*49f0*/  @!P6 STG.E.U8 desc[UR16][R8.64+0x20], R61 ;  /* 0x0000203d0800e986 */ /* 0x000fe2000c101110 */
[C---:B------:R-:W-:Y:S01]  /*4a00*/  ISETP.LT.OR P0, PT, R25.reuse, 0x9, !P0 ;  /* 0x000000091900780c */ /* 0x040fe20004701670 */
[----:B------:R-:W-:Y:S01]  /*4a10*/  FMUL R14, R14, R3 ;  /* 0x000000030e0e7220 */ /* 0x000fe20000400000 */
[----:B------:R-:W-:Y:S01]  /*4a20*/  ISETP.GE.AND P1, PT, R26, 0x2a, PT ;  /* 0x0000002a1a00780c */ /* 0x000fe20003f26270 */
[----:B------:R-:W-:Y:S01]  /*4a30*/  @!P5 STG.E.U8 desc[UR16][R8.64+0x21], R27 ;  /* 0x0000211b0800d986 */ /* 0x000fe2000c101110 */
[----:B------:R-:W-:-:S02]  /*4a40*/  ISETP.LT.OR P6, PT, R25, 0x1, !P2 ;  /* 0x000000011900780c */ /* 0x000fc400057c1670 */
[C---:B------:R-:W-:Y:S02]  /*4a50*/  ISETP.LT.OR P5, PT, R25.reuse, 0x1, !P1 ;  /* 0x000000011900780c */ /* 0x040fe40004fa1670 */
[----:B------:R-:W-:Y:S02]  /*4a60*/  F2FP.SATFINITE.E4M3.F32.PACK_AB_MERGE_C R59, RZ, R59, RZ ;  /* 0x0000003bff3b723e */ /* 0x000fe400048070ff */
[----:B0-----:R-:W-:Y:S02]  /*4a70*/  F2FP.SATFINITE.E4M3.F32.PACK_AB_MERGE_C R13, RZ, R60, RZ ;  /* 0x0000003cff0d723e */ /* 0x001fe400048070ff */
[----:B------:R-:W-:Y:S01]  /*4a80*/  F2FP.SATFINITE.E4M3.F32.PACK_AB_MERGE_C R57, RZ, R57, RZ ;  /* 0x00000039ff39723e */ /* 0x000fe200048070ff */
[----:B------:R-:W-:Y:S01]  /*4a90*/  @!P0 STG.E.U8 desc[UR16][R6.64+0x20], R59 ;  /* 0x0000203b06008986 */ /* 0x000fe2000c101110 */
[----:B-1----:R-:W-:Y:S02]  /*4aa0*/  F2FP.SATFINITE.E4M3.F32.PACK_AB_MERGE_C R17, RZ, R58, RZ ;  /* 0x0000003aff11723e */ /* 0x002fe400048070ff */
[C---:B------:R-:W-:Y:S01]  /*4ab0*/  ISETP.LT.OR P1, PT, R25.reuse, 0x9, !P1 ;  /* 0x000000091900780c */ /* 0x040fe20004f21670 */
[----:B------:R0:W-:Y:S01]  /*4ac0*/  @!P3 STG.E.U8 desc[UR16][R6.64+0x21], R13 ;  /* 0x0000210d0600b986 */ /* 0x0001e2000c101110 */
[----:B------:R-:W-:-:S02]  /*4ad0*/  ISETP.LT.OR P2, PT, R25, 0x9, !P2 ;  /* 0x000000091900780c */ /* 0x000fc40005741670 */
[C---:B------:R-:W-:Y:S01]  /*4ae0*/  ISETP.GE.AND P3, PT, R26.reuse, 0x31, PT ;  /* 0x000000311a00780c */ /* 0x040fe20003f66270 */
[----:B------:R-:W-:Y:S01]  /*4af0*/  @!P6 STG.E.U8 desc[UR16][R8.64+0x28], R57 ;  /* 0x000028390800e986 */ /* 0x000fe2000c101110 */
[----:B------:R-:W-:Y:S02]  /*4b00*/  ISETP.GE.AND P0, PT, R26, 0x32, PT ;  /* 0x000000321a00780c */ /* 0x000fe40003f06270 */
[----:B------:R-:W-:Y:S01]  /*4b10*/  F2FP.SATFINITE.E4M3.F32.PACK_AB_MERGE_C R23, RZ, R23, RZ ;  /* 0x00000017ff17723e */ /* 0x000fe200048070ff */
[----:B------:R1:W-:Y:S01]  /*4b20*/  @!P5 STG.E.U8 desc[UR16][R8.64+0x29], R17 ;  /* 0x000029110800d986 */ /* 0x0003e2000c101110 */
[C---:B------:R-:W-:Y:S02]  /*4b30*/  ISETP.LT.OR P5, PT, R25.reuse, 0x1, !P3 ;  /* 0x000000011900780c */ /* 0x040fe40005fa1670 */
[----:B------:R-:W-:Y:S02]  /*4b40*/  ISETP.LT.OR P6, PT, R25, 0x1, !P0 ;  /* 0x000000011900780c */ /* 0x000fe400047c1670 */
[----:B0-----:R-:W-:Y:S01]  /*4b50*/  F2FP.SATFINITE.E4M3.F32.PACK_AB_MERGE_C R13, RZ, R56, RZ ;  /* 0x00000038ff0d723e */ /* 0x001fe200048070ff */
[----:B------:R-:W-:Y:S01]  /*4b60*/  @!P2 STG.E.U8 desc[UR16][R6.64+0x28], R23 ;  /* 0x000028170600a986 */ /* 0x000fe2000c101110 */
[----:B------:R-:W-:-:S02]  /*4b70*/  F2FP.SATFINITE.E4M3.F32.PACK_AB_MERGE_C R21, RZ, R21, RZ ;  /* 0x00000015ff15723e */ /* 0x000fc400048070ff */
[C---:B------:R-:W-:Y:S01]  /*4b80*/  ISETP.GE.AND P2, PT, R26.reuse, 0x3a, PT ;  /* 0x0000003a1a00780c */ /* 0x040fe20003f46270 */
[----:B------:R0:W-:Y:S01]  /*4b90*/  @!P1 STG.E.U8 desc[UR16][R6.64+0x29], R13 ;  /* 0x0000290d06009986 */ /* 0x0001e2000c101110 */
[C---:B------:R-:W-:Y:S02]  /*4ba0*/  ISETP.LT.OR P1, PT, R25.reuse, 0x9, !P3 ;  /* 0x000000091900780c */ /* 0x040fe40005f21670 */
[----:B-1----:R-:W-:Y:S01]  /*4bb0*/  F2FP.SATFINITE.E4M3.F32.PACK_AB_MERGE_C R17, RZ, R22, RZ ;  /* 0x00000016ff11723e */ /* 0x002fe200048070ff */
[----:B------:R-:W-:Y:S01]  /*4bc0*/  @!P5 STG.E.U8 desc[UR16][R8.64+0x30], R21 ;  /* 0x000030150800d986 */ /* 0x000fe2000c101110 */
[----:B------:R-:W-:Y:S02]  /*4bd0*/  ISETP.GE.AND P3, PT, R26, 0x39, PT ;  /* 0x000000391a00780c */ /* 0x000fe40003f66270 */
[C---:B------:R-:W-:Y:S01]  /*4be0*/  ISETP.LT.OR P0, PT, R25.reuse, 0x9, !P0 ;  /* 0x000000091900780c */ /* 0x040fe20004701670 */
[----:B------:R1:W-:Y:S01]  /*4bf0*/  @!P6 STG.E.U8 desc[UR16][R8.64+0x31], R17 ;  /* 0x000031110800e986 */ /* 0x0003e2000c101110 */
[----:B------:R-:W-:-:S02]  /*4c00*/  ISETP.LT.OR P5, PT, R25, 0x1, !P3 ;  /* 0x000000011900780c */ /* 0x000fc40005fa1670 */
[C---:B------:R-:W-:Y:S02]  /*4c10*/  ISETP.LT.OR P6, PT, R25.reuse, 0x1, !P2 ;  /* 0x000000011900780c */ /* 0x040fe400057c1670 */
[C---:B------:R-:W-:Y:S02]  /*4c20*/  ISETP.LT.OR P3, PT, R25.reuse, 0x9, !P3 ;  /* 0x000000091900780c */ /* 0x040fe40005f61670 */
[----:B------:R-:W-:Y:S02]  /*4c30*/  ISETP.LT.OR P2, PT, R25, 0x9, !P2 ;  /* 0x000000091900780c */ /* 0x000fe40005741670 */
[----:B------:R-:W-:Y:S02]  /*4c40*/  F2FP.SATFINITE.E4M3.F32.PACK_AB_MERGE_C R19, RZ, R19, RZ ;  /* 0x00000013ff13723e */ /* 0x000fe400048070ff */
[----:B0-----:R-:W-:Y:S02]  /*4c50*/  F2FP.SATFINITE.E4M3.F32.PACK_AB_MERGE_C R13, RZ, R20, RZ ;  /* 0x00000014ff0d723e */ /* 0x001fe400048070ff */
[----:B------:R-:W-:Y:S01]  /*4c60*/  F2FP.SATFINITE.E4M3.F32.PACK_AB_MERGE_C R15, RZ, R15, RZ ;  /* 0x0000000fff0f723e */ /* 0x000fe200048070ff */
[----:B------:R0:W-:Y:S01]  /*4c70*/  @!P1 STG.E.U8 desc[UR16][R6.64+0x30], R19 ;  /* 0x0000301306009986 */ /* 0x0001e2000c101110 */
[----:B-1----:R-:W-:-:S02]  /*4c80*/  F2FP.SATFINITE.E4M3.F32.PACK_AB_MERGE_C R17, RZ, R18, RZ ;  /* 0x00000012ff11723e */ /* 0x002fc400048070ff */
[----:B------:R-:W-:Y:S01]  /*4c90*/  F2FP.SATFINITE.E4M3.F32.PACK_AB_MERGE_C R11, RZ, R11, RZ ;  /* 0x0000000bff0b723e */ /* 0x000fe200048070ff */
[----:B------:R0:W-:Y:S01]  /*4ca0*/  @!P0 STG.E.U8 desc[UR16][R6.64+0x31], R13 ;  /* 0x0000310d06008986 */ /* 0x0001e2000c101110 */
[----:B------:R-:W-:-:S03]  /*4cb0*/  F2FP.SATFINITE.E4M3.F32.PACK_AB_MERGE_C R21, RZ, R14, RZ ;  /* 0x0000000eff15723e */ /* 0x000fc600048070ff */
[----:B------:R0:W-:Y:S04]  /*4cc0*/  @!P5 STG.E.U8 desc[UR16][R8.64+0x38], R15 ;  /* 0x0000380f0800d986 */ /* 0x0001e8000c101110 */
[----:B------:R0:W-:Y:S04]  /*4cd0*/  @!P6 STG.E.U8 desc[UR16][R8.64+0x39], R17 ;  /* 0x000039110800e986 */ /* 0x0001e8000c101110 */
[----:B------:R0:W-:Y:S04]  /*4ce0*/  @!P3 STG.E.U8 desc[UR16][R6.64+0x38], R11 ;  /* 0x0000380b0600b986 */ /* 0x0001e8000c101110 */
[----:B------:R0:W-:Y:S02]  /*4cf0*/  @!P2 STG.E.U8 desc[UR16][R6.64+0x39], R21 ;  /* 0x000039150600a986 */ /* 0x0001e4000c101110 */
.L_x_97:
[----:B------:R-:W-:Y:S05]  /*4d00*/  BSYNC B0 ;  /* 0x0000000000007941 */ /* 0x000fea0003800000 */
.L_x_31:
[----:B------:R-:W-:Y:S01]  /*4d10*/  ULDC UR6, c[0x0][0xc] ;  /* 0x0000030000067ab9 */ /* 0x000fe20000000800 */
[----:B------:R-:W-:Y:S01]  /*4d20*/  ULDC UR7, c[0x0][0x10] ;  /* 0x0000040000077ab9 */ /* 0x000fe20000000800 */
[----:B0-----:R-:W0:Y:S01]  /*4d30*/  LDC R9, c[0x0][0x14] ;  /* 0x00000500ff097b82 */ /* 0x001e220000000800 */
[----:B------:R-:W-:Y:S01]  /*4d40*/  UIMAD.WIDE.U32 UR6, UR6, UR7, URZ ;  /* 0x00000007060672a5 */ /* 0x000fe2000f8e003f */
[----:B------:R-:W-:Y:S02]  /*4d50*/  IMAD.MOV.U32 R6, RZ, RZ, R0 ;  /* 0x000000ffff067224 */ /* 0x000fe400078e0000 */
[----:B------:R-:W-:Y:S02]  /*4d60*/  IMAD.MOV.U32 R7, RZ, RZ, R5 ;  /* 0x000000ffff077224 */ /* 0x000fe400078e0005 */
[----:B------:R-:W-:Y:S02]  /*4d70*/  IMAD.MOV.U32 R12, RZ, RZ, -0x1 ;  /* 0xffffffffff0c7424 */ /* 0x000fe400078e00ff */
[----:B------:R-:W-:-:S02]  /*4d80*/  IMAD.MOV.U32 R69, RZ, RZ, -0x1 ;  /* 0xffffffffff457424 */ /* 0x000fc400078e00ff */
[----:B0-----:R-:W-:-:S04]  /*4d90*/  IMAD.WIDE.U32 R6, R9, UR6, R6 ;  /* 0x0000000609067c25 */ /* 0x001fc8000f8e0006 */
[----:B------:R-:W-:Y:S01]  /*4da0*/  IMAD R5, R9, UR7, RZ ;  /* 0x0000000709057c24 */ /* 0x000fe2000f8e02ff */
[----:B------:R-:W-:Y:S01]  /*4db0*/  ULDC.64 UR6, c[0x0][0x650] ;  /* 0x0001940000067ab9 */ /* 0x000fe20000000a00 */
[----:B------:R-:W-:Y:S01]  /*4dc0*/  IMAD.MOV.U32 R0, RZ, RZ, R6 ;  /* 0x000000ffff007224 */ /* 0x000fe200078e0006 */
[----:B------:R-:W-:Y:S01]  /*4dd0*/  ISETP.GE.U32.AND P0, PT, R6, UR6, PT ;  /* 0x0000000606007c0c */ /* 0x000fe2000bf06070 */
[----:B------:R-:W-:Y:S01]  /*4de0*/  IMAD.IADD R5, R7, 0x1, R5 ;  /* 0x0000000107057824 */ /* 0x000fe200078e0205 */
[----:B------:R-:W-:-:S04]  /*4df0*/  PRMT R7, RZ, 0x7610, R7 ;  /* 0x00007610ff077816 */ /* 0x000fc80000000007 */
[----:B------:R-:W-:-:S13]  /*4e00*/  ISETP.GE.U32.AND.EX P0, PT, R5, UR7, PT, P0 ;  /* 0x0000000705007c0c */ /* 0x000fda000bf06100 */
[----:B------:R-:W-:Y:S05]  /*4e10*/  @P0 BRA `(.L_x_98) ;  /* 0x0000000400640947 */ /* 0x000fea0003800000 */
[----:B------:R-:W0:Y:S01]  /*4e20*/  S2R R20, SR_CTAID.X ;  /* 0x0000000000147919 */ /* 0x000e220000002500 */
[----:B------:R-:W0:Y:S01]  /*4e30*/  LDC.64 R14, c[0x0][0x628] ;  /* 0x00018a00ff0e7b82 */ /* 0x000e220000000a00 */
[----:B------:R-:W-:Y:S01]  /*4e40*/  ULDC UR6, c[0x0][0x150] ;  /* 0x0000540000067ab9 */ /* 0x000fe20000000800 */
[----:B------:R-:W-:Y:S01]  /*4e50*/  IMAD.MOV.U32 R12, RZ, RZ, R0 ;  /* 0x000000ffff0c7224 */ /* 0x000fe200078e0000 */
[----:B------:R-:W0:Y:S01]  /*4e60*/  S2R R22, SR_CTAID.Y ;  /* 0x0000000000167919 */ /* 0x000e220000002600 */
[----:B------:R-:W-:-:S04]  /*4e70*/  IMAD.MOV.U32 R13, RZ, RZ, R5 ;  /* 0x000000ffff0d7224 */ /* 0x000fc800078e0005 */
[----:B------:R-:W0:Y:S08]  /*4e80*/  LDC R23, c[0x0][0x144] ;  /* 0x00005100ff177b82 */ /* 0x000e300000000800 */
[----:B-1234-:R-:W1:Y:S08]  /*4e90*/  LDC R16, c[0x0][0x630] ;  /* 0x00018c00ff107b82 */ /* 0x01ee700000000800 */
[----:B------:R-:W2:Y:S01]  /*4ea0*/  LDC.64 R18, c[0x0][0x620] ;  /* 0x00018800ff127b82 */ /* 0x000ea20000000a00 */
[----:B0-----:R-:W-:-:S04]  /*4eb0*/  ISETP.NE.U32.AND P0, PT, R14, RZ, PT ;  /* 0x000000ff0e00720c */ /* 0x001fc80003f05070 */
[----:B------:R-:W-:Y:S02]  /*4ec0*/  ISETP.NE.AND.EX P0, PT, R15, RZ, PT, P0 ;  /* 0x000000ff0f00720c */ /* 0x000fe40003f05300 */
[----:B------:R-:W-:-:S05]  /*4ed0*/  I2FP.F32.U32 R6, R20 ;  /* 0x0000001400067245 */ /* 0x000fca0000201000 */
[----:B------:R-:W-:-:S04]  /*4ee0*/  FMUL R6, R6, UR6 ;  /* 0x0000000606067c20 */ /* 0x000fc80008400000 */
[----:B------:R0:W3:Y:S02]  /*4ef0*/  F2I.U32.TRUNC.NTZ R21, R6 ;  /* 0x0000000600157305 */ /* 0x0000e4000020f000 */
[----:B-1----:R-:W-:Y:S05]  /*4f00*/  @!P0 BRA `(.L_x_99) ;  /* 0x0000000000288947 */ /* 0x002fea0003800000 */
[----:B------:R-:W1:Y:S02]  /*4f10*/  LDC R7, c[0x0][0x634] ;  /* 0x00018d00ff077b82 */ /* 0x000e640000000800 */
[----:B-1----:R-:W-:-:S05]  /*4f20*/  IADD3 R11, P0, R0, R7, RZ ;  /* 0x00000007000b7210 */ /* 0x002fca0007f1e0ff */
[----:B------:R-:W-:-:S04]  /*4f30*/  IMAD.X R17, RZ, RZ, R5, P0 ;  /* 0x000000ffff117224 */ /* 0x000fc800000e0605 */
[----:B0-----:R-:W-:-:S04]  /*4f40*/  IMAD.WIDE.U32 R6, R17, R14, RZ ;  /* 0x0000000e11067225 */ /* 0x001fc800078e00ff */
[----:B-----5:R-:W-:-:S04]  /*4f50*/  IMAD.WIDE.U32 R8, P0, R11, R15, R6 ;  /* 0x0000000f0b087225 */ /* 0x020fc80007800006 */
[----:B------:R-:W-:-:S04]  /*4f60*/  IMAD.WIDE.U32 R6, R11, R14, RZ ;  /* 0x0000000e0b067225 */ /* 0x000fc800078e00ff */
[----:B------:R-:W-:Y:S01]  /*4f70*/  IMAD.X R13, RZ, RZ, RZ, P0 ;  /* 0x000000ffff0d7224 */ /* 0x000fe200000e06ff */
[----:B------:R-:W-:Y:S01]  /*4f80*/  IADD3 RZ, P0, R7, R8, RZ ;  /* 0x0000000807ff7210 */ /* 0x000fe20007f1e0ff */
[----:B------:R-:W-:-:S04]  /*4f90*/  IMAD.MOV.U32 R12, RZ, RZ, R9 ;  /* 0x000000ffff0c7224 */ /* 0x000fc800078e0009 */
[----:B------:R-:W-:-:S08]  /*4fa0*/  IMAD.WIDE.U32.X R12, R17, R15, R12, P0 ;  /* 0x0000000f110c7225 */ /* 0x000fd000000e040c */
.L_x_99:
[-CC-:B------:R-:W-:Y:S01]  /*4fb0*/  SHF.R.U64 R69, R12, R16.reuse, R13.reuse ;  /* 0x000000100c457219 */ /* 0x180fe2000000120d */
[----:B------:R-:W1:Y:S01]  /*4fc0*/  LDC.64 R28, c[0x0][0x640] ;  /* 0x00019000ff1c7b82 */ /* 0x000e620000000a00 */
[----:B0-----:R-:W-:Y:S01]  /*4fd0*/  SHF.R.U32.HI R6, RZ, R16, R13 ;  /* 0x00000010ff067219 */ /* 0x001fe2000001160d */
[----:B---3--:R-:W-:Y:S01]  /*4fe0*/  IMAD.MOV R21, RZ, RZ, -R21 ;  /* 0x000000ffff157224 */ /* 0x008fe200078e0a15 */
[----:B------:R-:W-:Y:S01]  /*4ff0*/  IADD3 R9, P0, RZ, -R69, RZ ;  /* 0x80000045ff097210 */ /* 0x000fe20007f1e0ff */
[----:B------:R-:W-:Y:S01]  /*5000*/  ULDC UR6, c[0x0][0x154] ;  /* 0x0000550000067ab9 */ /* 0x000fe20000000800 */
[----:B------:R-:W-:Y:S02]  /*5010*/  IMAD.MOV.U32 R11, RZ, RZ, 0x1 ;  /* 0x00000001ff0b7424 */ /* 0x000fe400078e00ff */
[----:B------:R-:W-:Y:S01]  /*5020*/  IMAD R21, R23, R21, R20 ;  /* 0x0000001517157224 */ /* 0x000fe200078e0214 */
[----:B------:R-:W0:Y:S01]  /*5030*/  LDC R12, c[0x0][0x618] ;  /* 0x00018600ff0c7b82 */ /* 0x000e220000000800 */
[----:B------:R-:W-:-:S02]  /*5040*/  IMAD.X R7, RZ, RZ, ~R6, P0 ;  /* 0x000000ffff077224 */ /* 0x000fc400000e0e06 */
[----:B------:R-:W-:Y:S02]  /*5050*/  IMAD.MOV.U32 R6, RZ, RZ, R0 ;  /* 0x000000ffff067224 */ /* 0x000fe400078e0000 */
[-C--:B--2--5:R-:W-:Y:S02]  /*5060*/  IMAD R8, R7, R18.reuse, RZ ;  /* 0x0000001207087224 */ /* 0x0a4fe400078e02ff */
[----:B------:R-:W-:Y:S01]  /*5070*/  IMAD.MOV.U32 R7, RZ, RZ, R5 ;  /* 0x000000ffff077224 */ /* 0x000fe200078e0005 */
[----:B------:R-:W2:Y:S01]  /*5080*/  LDC R24, c[0x0][0x608] ;  /* 0x00018200ff187b82 */ /* 0x000ea20000000800 */
[----:B------:R-:W-:-:S04]  /*5090*/  IMAD.WIDE.U32 R6, R9, R18, R6 ;  /* 0x0000001209067225 */ /* 0x000fc800078e0006 */
[----:B------:R-:W-:-:S03]  /*50a0*/  IMAD R9, R9, R19, R8 ;  /* 0x0000001309097224 */ /* 0x000fc600078e0208 */
[----:B------:R-:W3:Y:S01]  /*50b0*/  LDC R26, c[0x0][0x658] ;  /* 0x00019600ff1a7b82 */ /* 0x000ee20000000800 */
[----:B------:R-:W-:Y:S01]  /*50c0*/  I2FP.F32.U32 R8, R22 ;  /* 0x0000001600087245 */ /* 0x000fe20000201000 */
[----:B------:R-:W-:Y:S01]  /*50d0*/  IMAD.IADD R7, R7, 0x1, R9 ;  /* 0x0000000107077824 */ /* 0x000fe200078e0209 */
[----:B-1----:R-:W-:Y:S01]  /*50e0*/  ISETP.NE.U32.AND P0, PT, R28, RZ, PT ;  /* 0x000000ff1c00720c */ /* 0x002fe20003f05070 */
[----:B------:R-:W-:Y:S02]  /*50f0*/  IMAD.MOV.U32 R9, RZ, RZ, -0x1 ;  /* 0xffffffffff097424 */ /* 0x000fe400078e00ff */
[----:B------:R-:W-:Y:S02]  /*5100*/  FMUL R8, R8, UR6 ;  /* 0x0000000608087c20 */ /* 0x000fe40008400000 */
[----:B------:R-:W1:Y:S01]  /*5110*/  LDC R19, c[0x0][0x148] ;  /* 0x00005200ff137b82 */ /* 0x000e620000000800 */
[----:B0-----:R-:W-:Y:S01]  /*5120*/  SHF.R.U64 R16, R6, R12, R7 ;  /* 0x0000000c06107219 */ /* 0x001fe20000001207 */
[----:B------:R0:W4:Y:S01]  /*5130*/  F2I.U32.TRUNC.NTZ R17, R8 ;  /* 0x0000000800117305 */ /* 0x000122000020f000 */
[----:B------:R-:W-:-:S02]  /*5140*/  ISETP.NE.AND.EX P0, PT, R29, RZ, PT, P0 ;  /* 0x000000ff1d00720c */ /* 0x000fc40003f05300 */
[----:B------:R-:W-:-:S03]  /*5150*/  SHF.R.U32.HI R7, RZ, R12, R7 ;  /* 0x0000000cff077219 */ /* 0x000fc60000011607 */
[----:B------:R-:W0:Y:S01]  /*5160*/  LDC R20, c[0x0][0x600] ;  /* 0x00018000ff147b82 */ /* 0x000e220000000800 */
[-CC-:B--2---:R-:W-:Y:S02]  /*5170*/  SHF.R.U64 R14, R16, R24.reuse, R7.reuse ;  /* 0x00000018100e7219 */ /* 0x184fe40000001207 */
[----:B------:R-:W-:-:S05]  /*5180*/  SHF.R.U32.HI R7, RZ, R24, R7 ;  /* 0x00000018ff077219 */ /* 0x000fca0000011607 */
[----:B------:R-:W2:Y:S01]  /*5190*/  LDC R25, c[0x0][0x648] ;  /* 0x00019200ff197b82 */ /* 0x000ea20000000800 */
[-CC-:B---3--:R-:W-:Y:S02]  /*51a0*/  SHF.R.U64 R18, R14, R26.reuse, R7.reuse ;  /* 0x0000001a0e127219 */ /* 0x188fe40000001207 */
[-C--:B------:R-:W-:Y:S02]  /*51b0*/  SHF.L.U32 R9, R9, R26.reuse, RZ ;  /* 0x0000001a09097219 */ /* 0x080fe400000006ff */
[-C--:B------:R-:W-:Y:S01]  /*51c0*/  SHF.R.U32.HI R7, RZ, R26.reuse, R7 ;  /* 0x0000001aff077219 */ /* 0x080fe20000011607 */
[----:B------:R-:W-:Y:S01]  /*51d0*/  IMAD.MOV.U32 R6, RZ, RZ, R18 ;  /* 0x000000ffff067224 */ /* 0x000fe200078e0012 */
[----:B------:R-:W-:Y:S01]  /*51e0*/  SHF.L.U32 R24, R11, R26, RZ ;  /* 0x0000001a0b187219 */ /* 0x000fe200000006ff */
[----:B------:R-:W3:Y:S01]  /*51f0*/  LDC R27, c[0x0][0x638] ;  /* 0x00018e00ff1b7b82 */ /* 0x000ee20000000800 */
[----:B------:R-:W-:-:S07]  /*5200*/  LOP3.LUT R23, RZ, R9, RZ, 0x33, !PT ;  /* 0x00000009ff177212 */ /* 0x000fce00078e33ff */
[----:B------:R-:W0:Y:S01]  /*5210*/  LDC R30, c[0x0][0x610] ;  /* 0x00018400ff1e7b82 */ /* 0x000e220000000800 */
[----:B----4-:R-:W-:Y:S05]  /*5220*/  @!P0 BRA `(.L_x_100) ;  /* 0x0000000000288947 */ /* 0x010fea0003800000 */
[----:B------:R-:W4:Y:S02]  /*5230*/  LDC R11, c[0x0][0x64c] ;  /* 0x00019300ff0b7b82 */ /* 0x000f240000000800 */
[----:B----4-:R-:W-:-:S05]  /*5240*/  IADD3 R11, P0, R18, R11, RZ ;  /* 0x0000000b120b7210 */ /* 0x010fca0007f1e0ff */
[----:B------:R-:W-:-:S04]  /*5250*/  IMAD.X R15, RZ, RZ, R7, P0 ;  /* 0x000000ffff0f7224 */ /* 0x000fc800000e0607 */
[----:B------:R-:W-:-:S04]  /*5260*/  IMAD.WIDE.U32 R6, R15, R28, RZ ;  /* 0x0000001c0f067225 */ /* 0x000fc800078e00ff */
[----:B0-----:R-:W-:-:S04]  /*5270*/  IMAD.WIDE.U32 R8, P0, R11, R29, R6 ;  /* 0x0000001d0b087225 */ /* 0x001fc80007800006 */
[----:B------:R-:W-:-:S04]  /*5280*/  IMAD.WIDE.U32 R6, R11, R28, RZ ;  /* 0x0000001c0b067225 */ /* 0x000fc800078e00ff */
[----:B------:R-:W-:Y:S01]  /*5290*/  IMAD.X R13, RZ, RZ, RZ, P0 ;  /* 0x000000ffff0d7224 */ /* 0x000fe200000e06ff */
[----:B------:R-:W-:Y:S01]  /*52a0*/  IADD3 RZ, P0, R7, R8, RZ ;  /* 0x0000000807ff7210 */ /* 0x000fe20007f1e0ff */
[----:B------:R-:W-:-:S04]  /*52b0*/  IMAD.MOV.U32 R12, RZ, RZ, R9 ;  /* 0x000000ffff0c7224 */ /* 0x000fc800078e0009 */
[----:B------:R-:W-:-:S08]  /*52c0*/  IMAD.WIDE.U32.X R6, R15, R29, R12, P0 ;  /* 0x0000001d0f067225 */ /* 0x000fd000000e040c */
.L_x_100:
[----:B--2---:R-:W-:Y:S01]  /*52d0*/  SHF.R.U64 R6, R6, R25, R7 ;  /* 0x0000001906067219 */ /* 0x004fe20000001207 */
[----:B0-----:R-:W-:Y:S01]  /*52e0*/  VIADD R11, R20, 0xffffffff ;  /* 0xffffffff140b7836 */ /* 0x001fe20000000000 */
[----:B------:R-:W-:Y:S01]  /*52f0*/  LOP3.LUT R9, R14, R23, RZ, 0xc0, !PT ;  /* 0x000000170e097212 */ /* 0x000fe200078ec0ff */
[----:B------:R-:W-:Y:S02]  /*5300*/  IMAD.MOV R17, RZ, RZ, -R17 ;  /* 0x000000ffff117224 */ /* 0x000fe400078e0a11 */
[----:B------:R-:W-:Y:S02]  /*5310*/  IMAD.MOV R7, RZ, RZ, -R6 ;  /* 0x000000ffff077224 */ /* 0x000fe400078e0a06 */
[----:B------:R-:W-:Y:S01]  /*5320*/  IMAD R24, R24, R6, R9 ;  /* 0x0000000618187224 */ /* 0x000fe200078e0209 */
[----:B------:R-:W-:Y:S01]  /*5330*/  LOP3.LUT R9, R16, R11, RZ, 0xc0, !PT ;  /* 0x0000000b10097212 */ /* 0x000fe200078ec0ff */
[----:B-1----:R-:W-:Y:S02]  /*5340*/  @P4 IMAD R21, R19, R17, R22 ;  /* 0x0000001113154224 */ /* 0x002fe400078e0216 */
[----:B---3--:R-:W-:-:S02]  /*5350*/  IMAD R6, R7, R27, R18 ;  /* 0x0000001b07067224 */ /* 0x008fc400078e0212 */
[----:B------:R-:W-:Y:S02]  /*5360*/  IMAD R24, R24, R30, R21 ;  /* 0x0000001e18187224 */ /* 0x000fe400078e0215 */
[----:B------:R-:W-:Y:S02]  /*5370*/  IMAD R9, R6, R20, R9 ;  /* 0x0000001406097224 */ /* 0x000fe400078e0209 */
[----:B------:R-:W-:-:S03]  /*5380*/  IMAD.MOV.U32 R7, RZ, RZ, 0x1 ;  /* 0x00000001ff077424 */ /* 0x000fc600078e00ff */
[----:B------:R-:W-:Y:S02]  /*5390*/  SEL R12, R9, R24, !P4 ;  /* 0x00000018090c7207 */ /* 0x000fe40006000000 */
[----:B------:R-:W-:-:S07]  /*53a0*/  SEL R24, R24, R9, !P4 ;  /* 0x0000000918187207 */ /* 0x000fce0006000000 */
.L_x_98:
[----:B------:R-:W-:Y:S01]  /*53b0*/  LOP3.LUT P0, RZ, R7, 0xff, RZ, 0xc0, !PT ;  /* 0x000000ff07ff7812 */ /* 0x000fe2000780c0ff */
[----:B-1234-:R-:W-:-:S12]  /*53c0*/  IMAD.MOV.U32 R16, RZ, RZ, R24 ;  /* 0x000000ffff107224 */ /* 0x01efd800078e0018 */
[----:B------:R-:W-:Y:S05]  /*53d0*/  @P0 BRA `(.L_x_101) ;  /* 0xffffffb800e00947 */ /* 0x000fea000383ffff */
[----:B------:R-:W-:Y:S05]  /*53e0*/  EXIT ;  /* 0x000000000000794d */ /* 0x000fea0003800000 */
.L_x_3:
[----:B0-----:R-:W-:Y:S01]  /*53f0*/  ULDC.64 UR4, c[0x0][0x650] ;  /* 0x0001940000047ab9 */ /* 0x001fe20000000a00 */
        /* <DEDUP_REMOVED lines=25> */
.L_x_103:
[-CC-:B------:R-:W-:Y:S01]  /*5590*/  SHF.R.U64 R16, R14, R18.reuse, R15.reuse ;  /* 0x000000120e107219 */ /* 0x180fe2000000120f */
[----:B------:R-:W0:Y:S01]  /*55a0*/  LDC R22, c[0x0][0x618] ;  /* 0x00018600ff167b82 */ /* 0x000e220000000800 */
[----:B------:R-:W-:Y:S01]  /*55b0*/  SHF.R.U32.HI R7, RZ, R18, R15 ;  /* 0x00000012ff077219 */ /* 0x000fe2000001160f */
[----:B------:R-:W-:Y:S01]  /*55c0*/  ULDC UR4, c[0x0][0x150] ;  /* 0x0000540000047ab9 */ /* 0x000fe20000000800 */
[----:B------:R-:W-:Y:S01]  /*55d0*/  IADD3 R9, P0, RZ, -R16, RZ ;  /* 0x80000010ff097210 */ /* 0x000fe20007f1e0ff */
[----:B------:R-:W-:Y:S01]  /*55e0*/  IMAD.MOV.U32 R10, RZ, RZ, R0 ;  /* 0x000000ffff0a7224 */ /* 0x000fe200078e0000 */
[----:B------:R-:W-:Y:S01]  /*55f0*/  I2FP.F32.U32 R12, R6 ;  /* 0x00000006000c7245 */ /* 0x000fe20000201000 */
[----:B------:R-:W-:Y:S02]  /*5600*/  IMAD.MOV.U32 R11, RZ, RZ, R5 ;  /* 0x000000ffff0b7224 */ /* 0x000fe400078e0005 */
[----:B------:R-:W1:Y:S01]  /*5610*/  LDC.64 R24, c[0x0][0x640] ;  /* 0x00019000ff187b82 */ /* 0x000e620000000a00 */
[----:B------:R-:W-:-:S02]  /*5620*/  IMAD.X R7, RZ, RZ, ~R7, P0 ;  /* 0x000000ffff077224 */ /* 0x000fc400000e0e07 */
[----:B------:R-:W-:Y:S01]  /*5630*/  FMUL R13, R12, UR4 ;  /* 0x000000040c0d7c20 */ /* 0x000fe20008400000 */
[----:B------:R-:W-:Y:S01]  /*5640*/  IMAD.WIDE.U32 R10, R9, R20, R10 ;  /* 0x00000014090a7225 */ /* 0x000fe200078e000a */
[----:B------:R-:W-:-:S03]  /*5650*/  ULDC UR4, c[0x0][0x154] ;  /* 0x0000550000047ab9 */ /* 0x000fc60000000800 */
[----:B------:R-:W-:Y:S01]  /*5660*/  IMAD R12, R7, R20, RZ ;  /* 0x00000014070c7224 */ /* 0x000fe200078e02ff */
[----:B------:R-:W2:Y:S01]  /*5670*/  LDC R15, c[0x0][0x144] ;  /* 0x00005100ff0f7b82 */ /* 0x000ea20000000800 */
[----:B------:R-:W3:Y:S02]  /*5680*/  F2I.U32.TRUNC.NTZ R13, R13 ;  /* 0x0000000d000d7305 */ /* 0x000ee4000020f000 */
[----:B------:R-:W-:Y:S02]  /*5690*/  IMAD R7, R9, R21, R12 ;  /* 0x0000001509077224 */ /* 0x000fe400078e020c */
[----:B------:R-:W-:Y:S02]  /*56a0*/  IMAD.MOV.U32 R12, RZ, RZ, 0x1 ;  /* 0x00000001ff0c7424 */ /* 0x000fe400078e00ff */
[----:B------:R-:W-:Y:S01]  /*56b0*/  IMAD.IADD R7, R11, 0x1, R7 ;  /* 0x000000010b077824 */ /* 0x000fe200078e0207 */
[----:B------:R-:W4:Y:S04]  /*56c0*/  LDC R18, c[0x0][0x608] ;  /* 0x00018200ff127b82 */ /* 0x000f280000000800 */
[----:B0-----:R-:W-:-:S02]  /*56d0*/  SHF.R.U64 R14, R10, R22, R7 ;  /* 0x000000160a0e7219 */ /* 0x001fc40000001207 */
[----:B------:R-:W-:Y:S02]  /*56e0*/  I2FP.F32.U32 R10, R8 ;  /* 0x00000008000a7245 */ /* 0x000fe40000201000 */
[----:B------:R-:W0:Y:S01]  /*56f0*/  LDC R23, c[0x0][0x658] ;  /* 0x00019600ff177b82 */ /* 0x000e220000000800 */
[----:B-1----:R-:W-:Y:S01]  /*5700*/  ISETP.NE.U32.AND P0, PT, R24, RZ, PT ;  /* 0x000000ff1800720c */ /* 0x002fe20003f05070 */
[----:B---3--:R-:W-:Y:S01]  /*5710*/  IMAD.MOV R9, RZ, RZ, -R13 ;  /* 0x000000ffff097224 */ /* 0x008fe200078e0a0d */
[----:B------:R-:W-:Y:S01]  /*5720*/  SHF.R.U32.HI R7, RZ, R22, R7 ;  /* 0x00000016ff077219 */ /* 0x000fe20000011607 */
[----:B------:R-:W-:Y:S01]  /*5730*/  FMUL R10, R10, UR4 ;  /* 0x000000040a0a7c20 */ /* 0x000fe20008400000 */
[----:B------:R-:W-:-:S03]  /*5740*/  ISETP.NE.AND.EX P0, PT, R25, RZ, PT, P0 ;  /* 0x000000ff1900720c */ /* 0x000fc60003f05300 */
[----:B------:R-:W1:Y:S01]  /*5750*/  LDC R21, c[0x0][0x148] ;  /* 0x00005200ff157b82 */ /* 0x000e620000000800 */
[----:B--2---:R-:W-:Y:S01]  /*5760*/  IMAD R22, R15, R9, R6 ;  /* 0x000000090f167224 */ /* 0x004fe200078e0206 */
[----:B------:R2:W3:Y:S06]  /*5770*/  F2I.U32.TRUNC.NTZ R19, R10 ;  /* 0x0000000a00137305 */ /* 0x0004ec000020f000 */
[----:B------:R-:W1:Y:S01]  /*5780*/  LDC R20, c[0x0][0x600] ;  /* 0x00018000ff147b82 */ /* 0x000e620000000800 */
[-CC-:B----4-:R-:W-:Y:S02]  /*5790*/  SHF.R.U64 R17, R14, R18.reuse, R7.reuse ;  /* 0x000000120e117219 */ /* 0x190fe40000001207 */
[----:B------:R-:W-:Y:S01]  /*57a0*/  SHF.R.U32.HI R6, RZ, R18, R7 ;  /* 0x00000012ff067219 */ /* 0x000fe20000011607 */
[----:B------:R-:W-:-:S04]  /*57b0*/  IMAD.MOV.U32 R18, RZ, RZ, -0x1 ;  /* 0xffffffffff127424 */ /* 0x000fc800078e00ff */
[----:B------:R-:W4:Y:S01]  /*57c0*/  LDC R26, c[0x0][0x648] ;  /* 0x00019200ff1a7b82 */ /* 0x000f220000000800 */
[-C--:B0-----:R-:W-:Y:S02]  /*57d0*/  SHF.L.U32 R9, R18, R23.reuse, RZ ;  /* 0x0000001712097219 */ /* 0x081fe400000006ff */
[-CC-:B------:R-:W-:Y:S02]  /*57e0*/  SHF.R.U64 R18, R17, R23.reuse, R6.reuse ;  /* 0x0000001711127219 */ /* 0x180fe40000001206 */
[-C--:B------:R-:W-:Y:S02]  /*57f0*/  SHF.R.U32.HI R7, RZ, R23.reuse, R6 ;  /* 0x00000017ff077219 */ /* 0x080fe40000011606 */
[----:B------:R-:W-:Y:S01]  /*5800*/  SHF.L.U32 R23, R12, R23, RZ ;  /* 0x000000170c177219 */ /* 0x000fe200000006ff */
[----:B------:R-:W0:Y:S01]  /*5810*/  LDC R27, c[0x0][0x638] ;  /* 0x00018e00ff1b7b82 */ /* 0x000e220000000800 */
[----:B------:R-:W-:Y:S01]  /*5820*/  LOP3.LUT R28, RZ, R9, RZ, 0x33, !PT ;  /* 0x00000009ff1c7212 */ /* 0x000fe200078e33ff */
[----:B------:R-:W-:-:S06]  /*5830*/  IMAD.MOV.U32 R6, RZ, RZ, R18 ;  /* 0x000000ffff067224 */ /* 0x000fcc00078e0012 */
[----:B------:R-:W0:Y:S01]  /*5840*/  LDC R29, c[0x0][0x610] ;  /* 0x00018400ff1d7b82 */ /* 0x000e220000000800 */
[----:B--23--:R-:W-:Y:S05]  /*5850*/  @!P0 BRA `(.L_x_104) ;  /* 0x0000000000288947 */ /* 0x00cfea0003800000 */
[----:B------:R-:W2:Y:S02]  /*5860*/  LDC R9, c[0x0][0x64c] ;  /* 0x00019300ff097b82 */ /* 0x000ea40000000800 */
[----:B--2---:R-:W-:-:S05]  /*5870*/  IADD3 R9, P0, R18, R9, RZ ;  /* 0x0000000912097210 */ /* 0x004fca0007f1e0ff */
        /* <DEDUP_REMOVED lines=8> */
.L_x_104:
[----:B----4-:R-:W-:Y:S01]  /*5900*/  SHF.R.U64 R7, R6, R26, R7 ;  /* 0x0000001a06077219 */ /* 0x010fe20000001207 */
[----:B-1----:R-:W-:Y:S01]  /*5910*/  VIADD R11, R20, 0xffffffff ;  /* 0xffffffff140b7836 */ /* 0x002fe20000000000 */
[----:B------:R-:W-:Y:S01]  /*5920*/  LOP3.LUT R6, R17, R28, RZ, 0xc0, !PT ;  /* 0x0000001c11067212 */ /* 0x000fe200078ec0ff */
[----:B------:R-:W-:Y:S02]  /*5930*/  IMAD.MOV R19, RZ, RZ, -R19 ;  /* 0x000000ffff137224 */ /* 0x000fe400078e0a13 */
[----:B------:R-:W-:Y:S01]  /*5940*/  IMAD.MOV R9, RZ, RZ, -R7 ;  /* 0x000000ffff097224 */ /* 0x000fe200078e0a07 */
[----:B------:R-:W-:Y:S01]  /*5950*/  LOP3.LUT R11, R14, R11, RZ, 0xc0, !PT ;  /* 0x0000000b0e0b7212 */ /* 0x000fe200078ec0ff */
[----:B------:R-:W-:Y:S02]  /*5960*/  @P4 IMAD R22, R21, R19, R8 ;  /* 0x0000001315164224 */ /* 0x000fe400078e0208 */
[----:B------:R-:W-:Y:S02]  /*5970*/  IMAD R7, R23, R7, R6 ;  /* 0x0000000717077224 */ /* 0x000fe400078e0206 */
[----:B0-----:R-:W-:-:S02]  /*5980*/  IMAD R6, R9, R27, R18 ;  /* 0x0000001b09067224 */ /* 0x001fc400078e0212 */
[----:B------:R-:W-:Y:S02]  /*5990*/  IMAD R14, R7, R29, R22 ;  /* 0x0000001d070e7224 */ /* 0x000fe400078e0216 */
[----:B------:R-:W-:Y:S02]  /*59a0*/  IMAD R7, R6, R20, R11 ;  /* 0x0000001406077224 */ /* 0x000fe400078e020b */
[----:B------:R-:W-:Y:S02]  /*59b0*/  IMAD.MOV.U32 R10, RZ, RZ, 0x1 ;  /* 0x00000001ff0a7424 */ /* 0x000fe400078e00ff */
[----:B------:R-:W-:Y:S01]  /*59c0*/  IMAD.MOV.U32 R9, RZ, RZ, R16 ;  /* 0x000000ffff097224 */ /* 0x000fe200078e0010 */
[----:B------:R-:W-:Y:S02]  /*59d0*/  SEL R17, R7, R14, !P4 ;  /* 0x0000000e07117207 */ /* 0x000fe40006000000 */
[----:B------:R-:W-:-:S07]  /*59e0*/  SEL R14, R14, R7, !P4 ;  /* 0x000000070e0e7207 */ /* 0x000fce0006000000 */
.L_x_102:
[----:B------:R-:W-:-:S08]  /*59f0*/  NOP ;  /* 0x0000000000007918 */ /* 0x000fd00000000000 */
[----:B------:R-:W0:-:S00]  /*5a00*/  USETMAXREG.DEALLOC.CTAPOOL 0x28 ;  /* 0x00000028000079c8 */ /* 0x000e0000080e0500 */
[----:B0-----:R-:W-:-:S13]  /*5a10*/  ISETP.NE.AND P0, PT, R3, RZ, PT ;  /* 0x000000ff0300720c */ /* 0x001fda0003f05270 */
[----:B------:R-:W-:Y:S05]  /*5a20*/  @P0 EXIT ;  /* 0x000000000000094d */ /* 0x000fea0003800000 */
[----:B------:R-:W-:Y:S01]  /*5a30*/  LOP3.LUT P0, RZ, R10, 0xff, RZ, 0xc0, !PT ;  /* 0x000000ff0aff7812 */ /* 0x000fe2000780c0ff */
[----:B------:R-:W-:Y:S02]  /*5a40*/  IMAD.MOV.U32 R10, RZ, RZ, 0x1 ;  /* 0x00000001ff0a7424 */ /* 0x000fe400078e00ff */
[----:B------:R-:W-:-:S10]  /*5a50*/  IMAD.MOV.U32 R13, RZ, RZ, RZ ;  /* 0x000000ffff0d7224 */ /* 0x000fd400078e00ff */
[----:B------:R-:W-:Y:S05]  /*5a60*/  @!P0 BRA `(.L_x_105) ;  /* 0x0000000c00388947 */ /* 0x000fea0003800000 */
[----:B------:R-:W0:Y:S01]  /*5a70*/  LDC R3, c[0x0][0x28c] ;  /* 0x0000a300ff037b82 */ /* 0x000e220000000800 */
[----:B------:R-:W-:Y:S01]  /*5a80*/  ULDC UR5, c[0x0][0x600] ;  /* 0x0001800000057ab9 */ /* 0x000fe20000000800 */
[----:B------:R-:W-:Y:S01]  /*5a90*/  ULDC UR4, c[0x0][0xc] ;  /* 0x0000030000047ab9 */ /* 0x000fe20000000800 */
[----:B------:R-:W-:Y:S01]  /*5aa0*/  UIADD3 UR16, UR5, -0x1, URZ ;  /* 0xffffffff05107890 */ /* 0x000fe2000fffe03f */
[C---:B------:R-:W-:Y:S01]  /*5ab0*/  LOP3.LUT P2, RZ, R2.reuse, 0x7f, RZ, 0xc0, !PT ;  /* 0x0000007f02ff7812 */ /* 0x040fe2000784c0ff */
[----:B------:R-:W-:Y:S01]  /*5ac0*/  ULDC UR6, c[0x0][0x658] ;  /* 0x0001960000067ab9 */ /* 0x000fe20000000800 */
[----:B------:R-:W-:Y:S01]  /*5ad0*/  ULDC UR5, c[0x0][0x10] ;  /* 0x0000040000057ab9 */ /* 0x000fe20000000800 */
[----:B------:R-:W-:Y:S01]  /*5ae0*/  UMOV UR7, 0xffffffff ;  /* 0xffffffff00077882 */ /* 0x000fe20000000000 */
[----:B------:R-:W-:Y:S01]  /*5af0*/  UMOV UR8, 0x1 ;  /* 0x0000000100087882 */ /* 0x000fe20000000000 */
[----:B------:R-:W-:Y:S01]  /*5b00*/  UIMAD.WIDE.U32 UR4, UR4, UR5, URZ ;  /* 0x00000005040472a5 */ /* 0x000fe2000f8e003f */
[----:B------:R-:W-:Y:S01]  /*5b10*/  LOP3.LUT P0, RZ, R2, 0x1f, RZ, 0xc0, !PT ;  /* 0x0000001f02ff7812 */ /* 0x000fe2000780c0ff */
[----:B------:R-:W-:Y:S01]  /*5b20*/  USHF.L.U32 UR7, UR7, UR6, URZ ;  /* 0x0000000607077299 */ /* 0x000fe2000800063f */
[----:B------:R-:W-:Y:S01]  /*5b30*/  BSSY B0, `(.L_x_105) ;  /* 0x00000c1000007945 */ /* 0x000fe20003800000 */
[----:B------:R-:W-:Y:S01]  /*5b40*/  USHF.L.U32 UR18, UR8, UR6, URZ ;  /* 0x0000000608127299 */ /* 0x000fe2000800063f */
[----:B------:R-:W-:Y:S01]  /*5b50*/  IMAD.MOV.U32 R15, RZ, RZ, 0x1 ;  /* 0x00000001ff0f7424 */ /* 0x000fe200078e00ff */
[----:B------:R-:W-:Y:S01]  /*5b60*/  LOP3.LUT R16, R4, 0x2, RZ, 0xfc, !PT ;  /* 0x0000000204107812 */ /* 0x000fe200078efcff */
[----:B------:R-:W-:Y:S01]  /*5b70*/  ULDC UR6, c[0x0][0x14] ;  /* 0x0000050000067ab9 */ /* 0x000fe20000000800 */
[----:B------:R-:W-:Y:S01]  /*5b80*/  PLOP3.LUT P0, PT, P0, P2, PT, 0x8a, 0x0 ;  /* 0x000000000000781c */ /* 0x000fe20000705172 */
[----:B------:R-:W-:Y:S01]  /*5b90*/  UIMAD.WIDE.U32 UR20, UR4, UR6, URZ ;  /* 0x00000006041472a5 */ /* 0x000fe2000f8e003f */
[----:B------:R-:W-:Y:S01]  /*5ba0*/  IMAD.MOV.U32 R10, RZ, RZ, 0x1 ;  /* 0x00000001ff0a7424 */ /* 0x000fe200078e00ff */
[----:B------:R-:W-:Y:S01]  /*5bb0*/  UIMAD UR13, UR5, UR6, URZ ;  /* 0x00000006050d72a4 */ /* 0x000fe2000f8e023f */
[----:B------:R-:W-:Y:S01]  /*5bc0*/  IMAD.MOV.U32 R13, RZ, RZ, RZ ;  /* 0x000000ffff0d7224 */ /* 0x000fe200078e00ff */
[----:B------:R-:W-:Y:S01]  /*5bd0*/  ULOP3.LUT UR17, URZ, UR7, URZ, 0x33, !UPT ;  /* 0x000000073f117292 */ /* 0x000fe2000f8e333f */
[----:B0-----:R-:W-:Y:S01]  /*5be0*/  VIADD R3, R3, 0x7f ;  /* 0x0000007f03037836 */ /* 0x001fe20000000000 */
[----:B------:R-:W-:Y:S01]  /*5bf0*/  UIADD3 UR13, UR21, UR13, URZ ;  /* 0x0000000d150d7290 */ /* 0x000fe2000fffe03f */
[----:B------:R-:W-:-:S03]  /*5c00*/  ULDC.64 UR22, c[0x0][0x198] ;  /* 0x0000660000167ab9 */ /* 0x000fc60000000a00 */
[----:B------:R-:W-:-:S04]  /*5c10*/  SHF.R.S32.HI R6, RZ, 0x1f, R3 ;  /* 0x0000001fff067819 */ /* 0x000fc80000011403 */
[----:B------:R-:W-:-:S04]  /*5c20*/  LEA.HI R6, R6, R3, RZ, 0x7 ;  /* 0x0000000306067211 */ /* 0x000fc800078f38ff */
[----:B------:R-:W-:-:S05]  /*5c30*/  SHF.R.S32.HI R12, RZ, 0x7, R6 ;  /* 0x00000007ff0c7819 */ /* 0x000fca0000011406 */
[----:B------:R-:W-:-:S07]  /*5c40*/  VIADD R11, R12, 0x1 ;  /* 0x000000010c0b7836 */ /* 0x000fce0000000000 */
.L_x_117:
[----:B------:R-:W-:-:S03]  /*5c50*/  UMOV UR4, 0xffffffff ;  /* 0xffffffff00047882 */ /* 0x000fc60000000000 */
[----:B------:R-:W-:Y:S05]  /*5c60*/  BRA.DIV UR4, `(.L_x_106) ;  /* 0x0000000e04cc7947 */ /* 0x000fea000b800000 */
[----:B------:R-:W-:-:S13]  /*5c70*/  ELECT P1, URZ, PT ;  /* 0x00000000003f782f */ /* 0x000fda0003820000 */
.L_x_129:
[----:B------:R-:W0:Y:S01]  /*5c80*/  LDC R2, c[0x0][0x28c] ;  /* 0x0000a300ff027b82 */ /* 0x000e220000000800 */
[----:B------:R-:W-:Y:S01]  /*5c90*/  BSSY B1, `(.L_x_107) ;  /* 0x0000037000017945 */ /* 0x000fe20003800000 */
[----:B0-----:R-:W-:-:S13]  /*5ca0*/  ISETP.LT.OR P1, PT, R2, 0x1, !P1 ;  /* 0x000000010200780c */ /* 0x001fda0004f21670 */
[----:B------:R-:W-:Y:S05]  /*5cb0*/  @P1 BRA `(.L_x_108) ;  /* 0x0000000000d01947 */ /* 0x000fea0003800000 */
[----:B------:R-:W-:Y:S02]  /*5cc0*/  IMAD.SHL.U32 R17, R17, 0x40, RZ ;  /* 0x0000004011117824 */ /* 0x000fe400078e00ff */
[----:B------:R-:W-:Y:S02]  /*5cd0*/  IMAD.SHL.U32 R14, R14, 0x80, RZ ;  /* 0x000000800e0e7824 */ /* 0x000fe400078e00ff */
[----:B------:R-:W-:Y:S02]  /*5ce0*/  IMAD.MOV.U32 R20, RZ, RZ, RZ ;  /* 0x000000ffff147224 */ /* 0x000fe400078e00ff */
[----:B------:R-:W-:Y:S02]  /*5cf0*/  IMAD.MOV.U32 R2, RZ, RZ, R11 ;  /* 0x000000ffff027224 */ /* 0x000fe400078e000b */
[----:B------:R-:W-:Y:S02]  /*5d00*/  IMAD.MOV.U32 R3, RZ, RZ, R10 ;  /* 0x000000ffff037224 */ /* 0x000fe400078e000a */
[----:B------:R-:W-:-:S07]  /*5d10*/  IMAD.MOV.U32 R6, RZ, RZ, R13 ;  /* 0x000000ffff067224 */ /* 0x000fce00078e000d */
.L_x_112:
[----:B------:R-:W0:Y:S01]  /*5d20*/  S2R R8, SR_CgaCtaId ;  /* 0x0000000000087919 */ /* 0x000e220000008800 */
[----:B------:R-:W-:-:S04]  /*5d30*/  MOV R7, 0x400 ;  /* 0x0000040000077802 */ /* 0x000fc80000000f00 */
[----:B0-----:R-:W-:Y:S02]  /*5d40*/  LEA R19, R8, R7, 0x18 ;  /* 0x0000000708137211 */ /* 0x001fe400078ec0ff */
[----:B------:R-:W-:Y:S01]  /*5d50*/  SHF.L.U32 R7, R3, 0x1f, RZ ;  /* 0x0000001f03077819 */ /* 0x000fe200000006ff */
[----:B------:R-:W0:Y:S02]  /*5d60*/  @!P2 LDC R8, c[0x0][0x500] ;  /* 0x00014000ff08ab82 */ /* 0x000e240000000800 */
[----:B------:R-:W-:-:S04]  /*5d70*/  IMAD R18, R6, 0x8, R19 ;  /* 0x0000000806127824 */ /* 0x000fc800078e0213 */
[----:B------:R-:W1:Y:S02]  /*5d80*/  SYNCS.PHASECHK.TRANS64.TRYWAIT P1, [R18+URZ+0x28], R7 ;  /* 0x00002807120075a7 */ /* 0x000e64000802017f */
[----:B-1----:R-:W-:Y:S05]  /*5d90*/  @!P1 BRA `(.L_x_109) ;  /* 0x0000000c00a09947 */ /* 0x002fea0003800000 */
.L_x_130:
[----:B-1----:R-:W-:Y:S01]  /*5da0*/  PRMT R7, R16, 0x9910, RZ ;  /* 0x0000991010077816 */ /* 0x002fe200000000ff */
[----:B0-----:R0:W-:Y:S03]  /*5db0*/  @!P2 SYNCS.ARRIVE.TRANS64 RZ, [R18+URZ], R8 ;  /* 0x0000000812ffa9a7 */ /* 0x0011e6000800003f */
[----:B------:R-:W-:-:S13]  /*5dc0*/  ISETP.NE.AND P1, PT, R7, 0x2, PT ;  /* 0x000000020700780c */ /* 0x000fda0003f25270 */
[----:B0-----:R-:W-:Y:S05]  /*5dd0*/  @P1 BRA `(.L_x_110) ;  /* 0x0000000000041947 */ /* 0x001fea0003800000 */
[----:B------:R-:W-:Y:S01]  /*5de0*/  BPT.TRAP 0x1 ;  /* 0x000000040000795c */ /* 0x000fe20000300000 */
.L_x_110:
[----:B------:R-:W-:Y:S05]  /*5df0*/  @P0 BRA `(.L_x_111) ;  /* 0x0000000000040947 */ /* 0x000fea0003800000 */
[----:B------:R-:W-:Y:S01]  /*5e00*/  BPT.TRAP 0x1 ;  /* 0x000000040000795c */ /* 0x000fe20000300000 */
.L_x_111:
[--C-:B------:R-:W-:Y:S01]  /*5e10*/  IMAD R7, R6, 0x4000, R19.reuse ;  /* 0x0000400006077824 */ /* 0x100fe200078e0213 */
[----:B------:R-:W-:Y:S01]  /*5e20*/  R2UR UR9, R18 ;  /* 0x00000000120972ca */ /* 0x000fe200000e0000 */
[----:B------:R-:W-:Y:S01]  /*5e30*/  IMAD R19, R6, 0x2000, R19 ;  /* 0x0000200006137824 */ /* 0x000fe200078e0213 */
[----:B------:R-:W-:Y:S01]  /*5e40*/  UIADD3 UR4, UP0, UR22, 0xf0, URZ ;  /* 0x000000f016047890 */ /* 0x000fe2000ff1e03f */
[----:B------:R-:W-:Y:S01]  /*5e50*/  VIADD R2, R2, 0xffffffff ;  /* 0xffffffff02027836 */ /* 0x000fe20000000000 */
[----:B------:R-:W-:Y:S01]  /*5e60*/  R2UR UR5, R7 ;  /* 0x00000000070572ca */ /* 0x000fe200000e0000 */
[----:B------:R-:W-:Y:S01]  /*5e70*/  UIADD3 UR24, UP1, UR22, 0x1f0, URZ ;  /* 0x000001f016187890 */ /* 0x000fe2000ff3e03f */
[----:B------:R-:W-:Y:S01]  /*5e80*/  R2UR UR8, R19 ;  /* 0x00000000130872ca */ /* 0x000fe200000e0000 */
[----:B------:R-:W-:Y:S01]  /*5e90*/  VIADD R6, R6, 0x1 ;  /* 0x0000000106067836 */ /* 0x000fe20000000000 */
[----:B------:R-:W-:Y:S01]  /*5ea0*/  R2UR UR11, R14 ;  /* 0x000000000e0b72ca */ /* 0x000fe200000e0000 */
[----:B------:R-:W-:Y:S01]  /*5eb0*/  UIADD3.X UR25, URZ, UR23, URZ, UP1, !UPT ;  /* 0x000000173f197290 */ /* 0x000fe20008ffe43f */
[C---:B------:R-:W-:Y:S01]  /*5ec0*/  R2UR UR10, R20.reuse ;  /* 0x00000000140a72ca */ /* 0x040fe200000e0000 */
[----:B------:R-:W-:Y:S01]  /*5ed0*/  UMOV UR6, 0x0 ;  /* 0x0000000000067882 */ /* 0x000fe20000000000 */
[----:B------:R-:W-:Y:S01]  /*5ee0*/  R2UR UR12, R9 ;  /* 0x00000000090c72ca */ /* 0x000fe200000e0000 */
[----:B------:R-:W-:Y:S01]  /*5ef0*/  UMOV UR7, 0x10000000 ;  /* 0x1000000000077882 */ /* 0x000fe20000000000 */
[----:B------:R-:W-:Y:S01]  /*5f00*/  R2UR UR19, R17 ;  /* 0x00000000111372ca */ /* 0x000fe200000e0000 */
[----:B------:R-:W-:Y:S01]  /*5f10*/  VIADD R20, R20, 0x80 ;  /* 0x0000008014147836 */ /* 0x000fe20000000000 */
[----:B------:R-:W-:Y:S01]  /*5f20*/  ISETP.GT.AND P3, PT, R2, 0x1, PT ;  /* 0x000000010200780c */ /* 0x000fe20003f64270 */
[----:B------:R-:W-:Y:S01]  /*5f30*/  UIADD3 UR14, UR5, 0x100, URZ ;  /* 0x00000100050e7890 */ /* 0x000fe2000fffe03f */
[----:B------:R-:W-:Y:S01]  /*5f40*/  ISETP.NE.AND P1, PT, R6, 0x5, PT ;  /* 0x000000050600780c */ /* 0x000fe20003f25270 */
[----:B------:R-:W-:-:S02]  /*5f50*/  UIADD3.X UR5, URZ, UR23, URZ, UP0, !UPT ;  /* 0x000000173f057290 */ /* 0x000fc400087fe43f */
[----:B------:R-:W-:Y:S01]  /*5f60*/  UIADD3 UR15, UR8, 0x14100, URZ ;  /* 0x00014100080f7890 */ /* 0x000fe2000fffe03f */
[----:B------:R-:W-:Y:S02]  /*5f70*/  SEL R8, RZ, 0x1, P1 ;  /* 0x00000001ff087807 */ /* 0x000fe40000800000 */
[----:B------:R-:W-:Y:S01]  /*5f80*/  UMOV UR8, UR14 ;  /* 0x0000000e00087c82 */ /* 0x000fe20008000000 */
[----:B------:R-:W-:Y:S02]  /*5f90*/  SEL R6, R6, RZ, P1 ;  /* 0x000000ff06067207 */ /* 0x000fe40000800000 */
[----:B------:R-:W-:Y:S01]  /*5fa0*/  LOP3.LUT R3, R3, R8, RZ, 0x3c, !PT ;  /* 0x0000000803037212 */ /* 0x000fe200078e3cff */
[----:B------:R0:W-:Y:S02]  /*5fb0*/  UTMALDG.3D [UR8], [UR4], desc[UR6] ;  /* 0x00000608040075b4 */ /* 0x0001e40008011000 */
[----:B0-----:R-:W-:Y:S01]  /*5fc0*/  UMOV UR8, UR15 ;  /* 0x0000000f00087c82 */ /* 0x001fe20008000000 */
[----:B------:R-:W-:-:S02]  /*5fd0*/  UMOV UR11, UR19 ;  /* 0x00000013000b7c82 */ /* 0x000fc40008000000 */
[----:B------:R0:W-:Y:S02]  /*5fe0*/  UTMALDG.3D [UR8], [UR24], desc[UR6] ;  /* 0x00000608180075b4 */ /* 0x0001e40008011000 */
[----:B0-----:R-:W-:Y:S05]  /*5ff0*/  @P3 BRA `(.L_x_112) ;  /* 0xfffffffc00483947 */ /* 0x001fea000383ffff */
.L_x_108:
[----:B------:R-:W-:Y:S05]  /*6000*/  BSYNC B1 ;  /* 0x0000000000017941 */ /* 0x000fea0003800000 */
.L_x_107:
[----:B------:R-:W-:Y:S01]  /*6010*/  LOP3.LUT P3, RZ, R15, 0xff, RZ, 0xc0, !PT ;  /* 0x000000ff0fff7812 */ /* 0x000fe2000786c0ff */
[----:B------:R-:W-:Y:S01]  /*6020*/  IMAD.IADD R6, R12, 0x1, R13 ;  /* 0x000000010c067824 */ /* 0x000fe200078e020d */
[----:B------:R-:W-:Y:S01]  /*6030*/  IADD3 R0, P5, R0, UR20, RZ ;  /* 0x0000001400007c10 */ /* 0x000fe2000ffbe0ff */
[----:B------:R-:W-:Y:S01]  /*6040*/  ULDC.64 UR4, c[0x0][0x650] ;  /* 0x0001940000047ab9 */ /* 0x000fe20000000a00 */
[----:B------:R-:W-:Y:S01]  /*6050*/  BSSY B1, `(.L_x_113) ;  /* 0x000006c000017945 */ /* 0x000fe20003800000 */
[----:B------:R-:W-:Y:S01]  /*6060*/  IMAD.MOV.U32 R14, RZ, RZ, -0x1 ;  /* 0xffffffffff0e7424 */ /* 0x000fe200078e00ff */
[----:B------:R-:W-:Y:S01]  /*6070*/  ISETP.GT.U32.AND P1, PT, R6, 0x4, PT ;  /* 0x000000040600780c */ /* 0x000fe20003f24070 */
[----:B------:R-:W-:Y:S01]  /*6080*/  IMAD.MOV.U32 R17, RZ, RZ, -0x1 ;  /* 0xffffffffff117424 */ /* 0x000fe200078e00ff */
[----:B------:R-:W-:Y:S01]  /*6090*/  IADD3.X R5, R5, UR13, RZ, P5, !PT ;  /* 0x0000000d05057c10 */ /* 0x000fe2000affe4ff */
[----:B------:R-:W-:Y:S01]  /*60a0*/  IMAD.MOV.U32 R9, RZ, RZ, -0x1 ;  /* 0xffffffffff097424 */ /* 0x000fe200078e00ff */
[----:B------:R-:W-:-:S02]  /*60b0*/  ISETP.LT.U32.AND P1, PT, R12, 0x5, P1 ;  /* 0x000000050c00780c */ /* 0x000fc40000f21070 */
[----:B------:R-:W-:Y:S01]  /*60c0*/  PRMT R15, RZ, 0x7610, R15 ;  /* 0x00007610ff0f7816 */ /* 0x000fe2000000000f */
[----:B------:R-:W0:Y:S01]  /*60d0*/  @P3 S2R R3, SR_CgaCtaId ;  /* 0x0000000000033919 */ /* 0x000e220000008800 */
[----:B------:R-:W-:-:S04]  /*60e0*/  @P3 MOV R2, 0x400 ;  /* 0x0000040000023802 */ /* 0x000fc80000000f00 */
[----:B0-----:R-:W-:Y:S01]  /*60f0*/  @P3 LEA R7, R3, R2, 0x18 ;  /* 0x0000000203073211 */ /* 0x001fe200078ec0ff */
[----:B------:R-:W-:-:S03]  /*6100*/  IMAD.WIDE.U32 R2, R6, -0x33333333, RZ ;  /* 0xcccccccd06027825 */ /* 0x000fc600078e00ff */
[----:B------:R0:W-:Y:S01]  /*6110*/  @P3 SYNCS.ARRIVE.TRANS64.A1T0 RZ, [R7+URZ+0x68], RZ ;  /* 0x000068ff07ff39a7 */ /* 0x0001e2000810003f */
[----:B------:R-:W-:Y:S02]  /*6120*/  ISETP.GE.U32.AND P3, PT, R12, 0x5, PT ;  /* 0x000000050c00780c */ /* 0x000fe40003f66070 */
[----:B------:R-:W-:Y:S02]  /*6130*/  PRMT R2, RZ, 0x7610, R2 ;  /* 0x00007610ff027816 */ /* 0x000fe40000000002 */
[----:B0-----:R-:W-:Y:S02]  /*6140*/  SHF.R.U32.HI R7, RZ, 0x2, R3 ;  /* 0x00000002ff077819 */ /* 0x001fe40000011603 */
[----:B------:R-:W-:Y:S02]  /*6150*/  SEL R3, RZ, 0x1, !P1 ;  /* 0x00000001ff037807 */ /* 0x000fe40004800000 */
[----:B------:R-:W-:Y:S01]  /*6160*/  ISETP.GE.U32.AND P1, PT, R0, UR4, PT ;  /* 0x0000000400007c0c */ /* 0x000fe2000bf26070 */
[----:B------:R-:W-:Y:S01]  /*6170*/  IMAD R13, R7, -0x5, R6 ;  /* 0xfffffffb070d7824 */ /* 0x000fe200078e0206 */
[----:B------:R-:W-:-:S02]  /*6180*/  LOP3.LUT R10, R10, R3, RZ, 0x3c, !PT ;  /* 0x000000030a0a7212 */ /* 0x000fc400078e3cff */
[----:B------:R-:W-:Y:S02]  /*6190*/  ISETP.GE.U32.AND.EX P1, PT, R5, UR5, PT, P1 ;  /* 0x0000000505007c0c */ /* 0x000fe4000bf26110 */
[----:B------:R-:W-:-:S11]  /*61a0*/  @P3 LOP3.LUT R10, R10, 0x1, R7, 0x78, !PT ;  /* 0x000000010a0a3812 */ /* 0x000fd600078e7807 */
[----:B------:R-:W-:Y:S05]  /*61b0*/  @P1 BRA `(.L_x_114) ;  /* 0x0000000400541947 */ /* 0x000fea0003800000 */
[----:B------:R-:W-:Y:S01]  /*61c0*/  ULDC.64 UR4, c[0x0][0x628] ;  /* 0x00018a0000047ab9 */ /* 0x000fe20000000a00 */
[----:B------:R-:W0:Y:S01]  /*61d0*/  S2R R17, SR_CTAID.X ;  /* 0x0000000000117919 */ /* 0x000e220000002500 */
[----:B------:R-:W-:Y:S01]  /*61e0*/  ISETP.NE.U32.AND P1, PT, RZ, UR4, PT ;  /* 0x00000004ff007c0c */ /* 0x000fe2000bf25070 */
[----:B------:R-:W-:Y:S01]  /*61f0*/  ULDC UR7, c[0x0][0x630] ;  /* 0x00018c0000077ab9 */ /* 0x000fe20000000800 */
[----:B------:R-:W-:Y:S01]  /*6200*/  IMAD.MOV.U32 R2, RZ, RZ, R0 ;  /* 0x000000ffff027224 */ /* 0x000fe200078e0000 */
[----:B------:R-:W1:Y:S01]  /*6210*/  S2R R14, SR_CTAID.Y ;  /* 0x00000000000e7919 */ /* 0x000e620000002600 */
[----:B------:R-:W-:Y:S01]  /*6220*/  ISETP.NE.AND.EX P1, PT, RZ, UR5, PT, P1 ;  /* 0x00000005ff007c0c */ /* 0x000fe2000bf25310 */
[----:B------:R-:W-:-:S12]  /*6230*/  IMAD.MOV.U32 R3, RZ, RZ, R5 ;  /* 0x000000ffff037224 */ /* 0x000fd800078e0005 */
[----:B------:R-:W-:Y:S05]  /*6240*/  @!P1 BRA `(.L_x_115) ;  /* 0x0000000000289947 */ /* 0x000fea0003800000 */
[----:B------:R-:W-:Y:S02]  /*6250*/  ULDC UR6, c[0x0][0x634] ;  /* 0x00018d0000067ab9 */ /* 0x000fe40000000800 */
[----:B------:R-:W-:-:S05]  /*6260*/  IADD3 R9, P1, R0, UR6, RZ ;  /* 0x0000000600097c10 */ /* 0x000fca000ff3e0ff */
[----:B------:R-:W-:-:S04]  /*6270*/  IMAD.X R19, RZ, RZ, R5, P1 ;  /* 0x000000ffff137224 */ /* 0x000fc800008e0605 */
[----:B------:R-:W-:-:S04]  /*6280*/  IMAD.WIDE.U32 R6, R19, UR4, RZ ;  /* 0x0000000413067c25 */ /* 0x000fc8000f8e00ff */
[----:B------:R-:W-:-:S04]  /*6290*/  IMAD.WIDE.U32 R6, P1, R9, UR5, R6 ;  /* 0x0000000509067c25 */ /* 0x000fc8000f820006 */
[----:B------:R-:W-:-:S04]  /*62a0*/  IMAD.WIDE.U32 R8, R9, UR4, RZ ;  /* 0x0000000409087c25 */ /* 0x000fc8000f8e00ff */
[----:B------:R-:W-:Y:S01]  /*62b0*/  IMAD.X R3, RZ, RZ, RZ, P1 ;  /* 0x000000ffff037224 */ /* 0x000fe200008e06ff */
[----:B------:R-:W-:Y:S01]  /*62c0*/  IADD3 RZ, P1, R9, R6, RZ ;  /* 0x0000000609ff7210 */ /* 0x000fe20007f3e0ff */
[----:B------:R-:W-:-:S04]  /*62d0*/  IMAD.MOV.U32 R2, RZ, RZ, R7 ;  /* 0x000000ffff027224 */ /* 0x000fc800078e0007 */
[----:B------:R-:W-:-:S08]  /*62e0*/  IMAD.WIDE.U32.X R2, R19, UR5, R2, P1 ;  /* 0x0000000513027c25 */ /* 0x000fd000088e0402 */
.L_x_115:
[--C-:B------:R-:W-:Y:S01]  /*62f0*/  SHF.R.U64 R8, R2, UR7, R3.reuse ;  /* 0x0000000702087c19 */ /* 0x100fe20008001203 */
[----:B------:R-:W-:Y:S01]  /*6300*/  ULDC.64 UR4, c[0x0][0x620] ;  /* 0x0001880000047ab9 */ /* 0x000fe20000000a00 */
[----:B------:R-:W-:Y:S01]  /*6310*/  SHF.R.U32.HI R2, RZ, UR7, R3 ;  /* 0x00000007ff027c19 */ /* 0x000fe20008011603 */
[----:B------:R-:W-:Y:S01]  /*6320*/  IMAD.MOV.U32 R3, RZ, RZ, R5 ;  /* 0x000000ffff037224 */ /* 0x000fe200078e0005 */
[----:B------:R-:W-:Y:S01]  /*6330*/  IADD3 R7, P1, RZ, -R8, RZ ;  /* 0x80000008ff077210 */ /* 0x000fe20007f3e0ff */
[----:B------:R-:W2:Y:S01]  /*6340*/  LDC R22, c[0x0][0x144] ;  /* 0x00005100ff167b82 */ /* 0x000ea20000000800 */
[----:B0-----:R-:W-:Y:S01]  /*6350*/  I2FP.F32.U32 R9, R17 ;  /* 0x0000001100097245 */ /* 0x001fe20000201000 */
[----:B------:R-:W-:Y:S01]  /*6360*/  ULDC.64 UR8, c[0x0][0x640] ;  /* 0x0001900000087ab9 */ /* 0x000fe20000000a00 */
[----:B------:R-:W-:Y:S01]  /*6370*/  ULDC UR6, c[0x0][0x608] ;  /* 0x0001820000067ab9 */ /* 0x000fe20000000800 */
[----:B------:R-:W-:Y:S01]  /*6380*/  IMAD.X R2, RZ, RZ, ~R2, P1 ;  /* 0x000000ffff027224 */ /* 0x000fe200008e0e02 */
[----:B------:R-:W-:-:S03]  /*6390*/  ISETP.NE.U32.AND P1, PT, RZ, UR8, PT ;  /* 0x00000008ff007c0c */ /* 0x000fc6000bf25070 */
[----:B------:R-:W-:Y:S01]  /*63a0*/  IMAD R6, R2, UR4, RZ ;  /* 0x0000000402067c24 */ /* 0x000fe2000f8e02ff */
[----:B------:R-:W0:Y:S01]  /*63b0*/  LDC R19, c[0x0][0x148] ;  /* 0x00005200ff137b82 */ /* 0x000e220000000800 */
[----:B------:R-:W-:Y:S01]  /*63c0*/  IMAD.MOV.U32 R2, RZ, RZ, R0 ;  /* 0x000000ffff027224 */ /* 0x000fe200078e0000 */
[----:B------:R-:W-:-:S03]  /*63d0*/  ISETP.NE.AND.EX P1, PT, RZ, UR9, PT, P1 ;  /* 0x00000009ff007c0c */ /* 0x000fc6000bf25310 */
[----:B------:R-:W-:Y:S01]  /*63e0*/  IMAD.WIDE.U32 R2, R7, UR4, R2 ;  /* 0x0000000407027c25 */ /* 0x000fe2000f8e0002 */
[----:B------:R-:W-:-:S03]  /*63f0*/  ULDC UR4, c[0x0][0x150] ;  /* 0x0000540000047ab9 */ /* 0x000fc60000000800 */
[----:B------:R-:W-:Y:S02]  /*6400*/  IMAD R7, R7, UR5, R6 ;  /* 0x0000000507077c24 */ /* 0x000fe4000f8e0206 */
[----:B------:R-:W-:Y:S01]  /*6410*/  FMUL R6, R9, UR4 ;  /* 0x0000000409067c20 */ /* 0x000fe20008400000 */
[----:B------:R-:W-:Y:S01]  /*6420*/  ULDC UR4, c[0x0][0x618] ;  /* 0x0001860000047ab9 */ /* 0x000fe20000000800 */
[----:B------:R-:W-:Y:S01]  /*6430*/  ULDC UR5, c[0x0][0x154] ;  /* 0x0000550000057ab9 */ /* 0x000fe20000000800 */
[----:B------:R-:W-:-:S03]  /*6440*/  IMAD.IADD R3, R3, 0x1, R7 ;  /* 0x0000000103037824 */ /* 0x000fc600078e0207 */
[----:B------:R-:W3:Y:S02]  /*6450*/  F2I.U32.TRUNC.NTZ R6, R6 ;  /* 0x0000000600067305 */ /* 0x000ee4000020f000 */
[----:B------:R-:W-:Y:S02]  /*6460*/  SHF.R.U64 R9, R2, UR4, R3 ;  /* 0x0000000402097c19 */ /* 0x000fe40008001203 */
[----:B-1----:R-:W-:-:S05]  /*6470*/  I2FP.F32.U32 R2, R14 ;  /* 0x0000000e00027245 */ /* 0x002fca0000201000 */
[----:B------:R-:W-:Y:S01]  /*6480*/  FMUL R21, R2, UR5 ;  /* 0x0000000502157c20 */ /* 0x000fe20008400000 */
[----:B------:R-:W-:Y:S01]  /*6490*/  SHF.R.U32.HI R2, RZ, UR4, R3 ;  /* 0x00000004ff027c19 */ /* 0x000fe20008011603 */
[----:B------:R-:W-:-:S03]  /*64a0*/  ULDC UR4, c[0x0][0x658] ;  /* 0x0001960000047ab9 */ /* 0x000fc60000000800 */
[--C-:B------:R-:W-:Y:S01]  /*64b0*/  SHF.R.U64 R20, R9, UR6, R2.reuse ;  /* 0x0000000609147c19 */ /* 0x100fe20008001202 */
[----:B------:R-:W1:Y:S01]  /*64c0*/  F2I.U32.TRUNC.NTZ R21, R21 ;  /* 0x0000001500157305 */ /* 0x000e62000020f000 */
[----:B------:R-:W-:Y:S01]  /*64d0*/  SHF.R.U32.HI R3, RZ, UR6, R2 ;  /* 0x00000006ff037c19 */ /* 0x000fe20008011602 */
[----:B---3--:R-:W-:-:S03]  /*64e0*/  IMAD.MOV R6, RZ, RZ, -R6 ;  /* 0x000000ffff067224 */ /* 0x008fc600078e0a06 */
[----:B------:R-:W-:Y:S01]  /*64f0*/  SHF.R.U64 R18, R20, UR4, R3 ;  /* 0x0000000414127c19 */ /* 0x000fe20008001203 */
[----:B--2---:R-:W-:Y:S01]  /*6500*/  IMAD R17, R22, R6, R17 ;  /* 0x0000000616117224 */ /* 0x004fe200078e0211 */
[----:B------:R-:W-:-:S03]  /*6510*/  SHF.R.U32.HI R23, RZ, UR4, R3 ;  /* 0x00000004ff177c19 */ /* 0x000fc60008011603 */
[----:B------:R-:W-:Y:S02]  /*6520*/  IMAD.MOV.U32 R2, RZ, RZ, R18 ;  /* 0x000000ffff027224 */ /* 0x000fe400078e0012 */
[----:B------:R-:W-:Y:S01]  /*6530*/  IMAD.MOV.U32 R3, RZ, RZ, R23 ;  /* 0x000000ffff037224 */ /* 0x000fe200078e0017 */
[----:B------:R-:W-:Y:S06]  /*6540*/  @!P1 BRA `(.L_x_116) ;  /* 0x0000000000289947 */ /* 0x000fec0003800000 */
[----:B------:R-:W-:Y:S02]  /*6550*/  ULDC UR4, c[0x0][0x64c] ;  /* 0x0001930000047ab9 */ /* 0x000fe40000000800 */
[----:B------:R-:W-:-:S05]  /*6560*/  IADD3 R3, P1, R18, UR4, RZ ;  /* 0x0000000412037c10 */ /* 0x000fca000ff3e0ff */
[----:B------:R-:W-:-:S04]  /*6570*/  IMAD.X R23, RZ, RZ, R23, P1 ;  /* 0x000000ffff177224 */ /* 0x000fc800008e0617 */
[----:B------:R-:W-:-:S04]  /*6580*/  IMAD.WIDE.U32 R6, R23, UR8, RZ ;  /* 0x0000000817067c25 */ /* 0x000fc8000f8e00ff */
[----:B------:R-:W-:-:S04]  /*6590*/  IMAD.WIDE.U32 R6, P1, R3, UR9, R6 ;  /* 0x0000000903067c25 */ /* 0x000fc8000f820006 */
[----:B------:R-:W-:-:S04]  /*65a0*/  IMAD.WIDE.U32 R2, R3, UR8, RZ ;  /* 0x0000000803027c25 */ /* 0x000fc8000f8e00ff */
[----:B------:R-:W-:Y:S01]  /*65b0*/  IMAD.MOV.U32 R2, RZ, RZ, R7 ;  /* 0x000000ffff027224 */ /* 0x000fe200078e0007 */
[----:B------:R-:W-:Y:S01]  /*65c0*/  IADD3 RZ, P3, R3, R6, RZ ;  /* 0x0000000603ff7210 */ /* 0x000fe20007f7e0ff */
[----:B------:R-:W-:-:S04]  /*65d0*/  IMAD.X R3, RZ, RZ, RZ, P1 ;  /* 0x000000ffff037224 */ /* 0x000fc800008e06ff */
[----:B------:R-:W-:-:S08]  /*65e0*/  IMAD.WIDE.U32.X R2, R23, UR9, R2, P3 ;  /* 0x0000000917027c25 */ /* 0x000fd000098e0402 */
.L_x_116:
[----:B------:R-:W-:Y:S01]  /*65f0*/  ULDC UR4, c[0x0][0x648] ;  /* 0x0001920000047ab9 */ /* 0x000fe20000000800 */
[----:B-1----:R-:W-:Y:S01]  /*6600*/  IMAD.MOV R21, RZ, RZ, -R21 ;  /* 0x000000ffff157224 */ /* 0x002fe200078e0a15 */
[----:B------:R-:W-:Y:S01]  /*6610*/  SHF.R.U64 R3, R2, UR4, R3 ;  /* 0x0000000402037c19 */ /* 0x000fe20008001203 */
[----:B------:R-:W-:Y:S01]  /*6620*/  ULDC UR4, c[0x0][0x638] ;  /* 0x00018e0000047ab9 */ /* 0x000fe20000000800 */
[----:B------:R-:W-:Y:S01]  /*6630*/  LOP3.LUT R20, R20, UR17, RZ, 0xc0, !PT ;  /* 0x0000001114147c12 */ /* 0x000fe2000f8ec0ff */
[----:B0-----:R-:W-:Y:S01]  /*6640*/  @P4 IMAD R17, R19, R21, R14 ;  /* 0x0000001513114224 */ /* 0x001fe200078e020e */
[----:B------:R-:W-:Y:S01]  /*6650*/  ULDC UR5, c[0x0][0x610] ;  /* 0x0001840000057ab9 */ /* 0x000fe20000000800 */
[----:B------:R-:W-:Y:S02]  /*6660*/  IMAD.MOV R7, RZ, RZ, -R3 ;  /* 0x000000ffff077224 */ /* 0x000fe400078e0a03 */
[----:B------:R-:W-:Y:S01]  /*6670*/  IMAD R14, R3, UR18, R20 ;  /* 0x00000012030e7c24 */ /* 0x000fe2000f8e0214 */
[----:B------:R-:W-:Y:S01]  /*6680*/  LOP3.LUT R3, R9, UR16, RZ, 0xc0, !PT ;  /* 0x0000001009037c12 */ /* 0x000fe2000f8ec0ff */
[----:B------:R-:W-:Y:S01]  /*6690*/  IMAD R18, R7, UR4, R18 ;  /* 0x0000000407127c24 */ /* 0x000fe2000f8e0212 */
[----:B------:R-:W-:Y:S01]  /*66a0*/  ULDC UR4, c[0x0][0x600] ;  /* 0x0001800000047ab9 */ /* 0x000fe20000000800 */
[----:B------:R-:W-:-:S02]  /*66b0*/  IMAD R14, R14, UR5, R17 ;  /* 0x000000050e0e7c24 */ /* 0x000fc4000f8e0211 */
[----:B------:R-:W-:Y:S02]  /*66c0*/  IMAD R3, R18, UR4, R3 ;  /* 0x0000000412037c24 */ /* 0x000fe4000f8e0203 */
[----:B------:R-:W-:Y:S02]  /*66d0*/  IMAD.MOV.U32 R2, RZ, RZ, 0x1 ;  /* 0x00000001ff027424 */ /* 0x000fe400078e00ff */
[----:B------:R-:W-:Y:S01]  /*66e0*/  IMAD.MOV.U32 R9, RZ, RZ, R8 ;  /* 0x000000ffff097224 */ /* 0x000fe200078e0008 */
[----:B------:R-:W-:Y:S02]  /*66f0*/  SEL R17, R3, R14, !P4 ;  /* 0x0000000e03117207 */ /* 0x000fe40006000000 */
[----:B------:R-:W-:-:S07]  /*6700*/  SEL R14, R14, R3, !P4 ;  /* 0x000000030e0e7207 */ /* 0x000fce0006000000 */
.L_x_114:
[----:B------:R-:W-:Y:S05]  /*6710*/  BSYNC B1 ;  /* 0x0000000000017941 */ /* 0x000fea0003800000 */
.L_x_113:
[----:B------:R-:W-:-:S13]  /*6720*/  LOP3.LUT P1, RZ, R2, 0xff, RZ, 0xc0, !PT ;  /* 0x000000ff02ff7812 */ /* 0x000fda000782c0ff */
[----:B------:R-:W-:Y:S05]  /*6730*/  @P1 BRA `(.L_x_117) ;  /* 0xfffffff400441947 */ /* 0x000fea000383ffff */
[----:B------:R-:W-:Y:S05]  /*6740*/  BSYNC B0 ;  /* 0x0000000000007941 */ /* 0x000fea0003800000 */
.L_x_105:
[----:B------:R-:W-:-:S03]  /*6750*/  UMOV UR4, 0xffffffff ;  /* 0xffffffff00047882 */ /* 0x000fc60000000000 */
[----:B------:R-:W-:Y:S05]  /*6760*/  BRA.DIV UR4, `(.L_x_118) ;  /* 0x0000000604407947 */ /* 0x000fea000b800000 */
[----:B------:R-:W-:-:S13]  /*6770*/  ELECT P0, URZ, PT ;  /* 0x00000000003f782f */ /* 0x000fda0003800000 */
.L_x_133:
[----:B------:R-:W-:Y:S04]  /*6780*/  BSSY B0, `(.L_x_119) ;  /* 0x0000034000007945 */ /* 0x000fe80003800000 */
[----:B------:R-:W-:Y:S05]  /*6790*/  @!P0 BRA `(.L_x_120) ;  /* 0x0000000000c88947 */ /* 0x000fea0003800000 */
[----:B------:R-:W-:-:S04]  /*67a0*/  LOP3.LUT R4, R4, 0x2, RZ, 0xfc, !PT ;  /* 0x0000000204047812 */ /* 0x000fc800078efcff */
[----:B------:R-:W-:-:S13]  /*67b0*/  ISETP.NE.AND P0, PT, R4, 0x3, PT ;  /* 0x000000030400780c */ /* 0x000fda0003f05270 */
[----:B------:R-:W-:Y:S05]  /*67c0*/  @!P0 BRA `(.L_x_121) ;  /* 0x0000000000048947 */ /* 0x000fea0003800000 */
[----:B------:R-:W-:Y:S01]  /*67d0*/  BPT.TRAP 0x1 ;  /* 0x000000040000795c */ /* 0x000fe20000300000 */
.L_x_121:
[----:B------:R-:W0:Y:S01]  /*67e0*/  S2R R3, SR_CgaCtaId ;  /* 0x0000000000037919 */ /* 0x000e220000008800 */
[----:B------:R-:W-:Y:S02]  /*67f0*/  MOV R0, 0x400 ;  /* 0x0000040000007802 */ /* 0x000fe40000000f00 */
[----:B------:R-:W-:Y:S02]  /*6800*/  SHF.L.U32 R2, R10, 0x1f, RZ ;  /* 0x0000001f0a027819 */ /* 0x000fe400000006ff */
[----:B0-----:R-:W-:-:S05]  /*6810*/  LEA R0, R3, R0, 0x18 ;  /* 0x0000000003007211 */ /* 0x001fca00078ec0ff */
[----:B------:R-:W-:-:S04]  /*6820*/  VIADD R0, R0, 0x28 ;  /* 0x0000002800007836 */ /* 0x000fc80000000000 */
[C---:B------:R-:W-:Y:S02]  /*6830*/  IMAD R5, R13.reuse, 0x8, R0 ;  /* 0x000000080d057824 */ /* 0x040fe400078e0200 */
[----:B------:R-:W-:Y:S02]  /*6840*/  VIADD R13, R13, 0x1 ;  /* 0x000000010d0d7836 */ /* 0x000fe40000000000 */
[----:B------:R-:W0:Y:S03]  /*6850*/  SYNCS.PHASECHK.TRANS64.TRYWAIT P0, [R5+URZ], R2 ;  /* 0x00000002050075a7 */ /* 0x000e26000800017f */
[----:B------:R-:W-:-:S04]  /*6860*/  ISETP.NE.AND P1, PT, R13, 0x5, PT ;  /* 0x000000050d00780c */ /* 0x000fc80003f25270 */
[----:B------:R-:W-:Y:S02]  /*6870*/  SEL R3, RZ, 0x1, P1 ;  /* 0x00000001ff037807 */ /* 0x000fe40000800000 */
[----:B------:R-:W-:Y:S02]  /*6880*/  SEL R13, R13, RZ, P1 ;  /* 0x000000ff0d0d7207 */ /* 0x000fe40000800000 */
[----:B------:R-:W-:-:S03]  /*6890*/  LOP3.LUT R10, R10, R3, RZ, 0x3c, !PT ;  /* 0x000000030a0a7212 */ /* 0x000fc600078e3cff */
[----:B------:R-:W-:Y:S01]  /*68a0*/  IMAD R7, R13, 0x8, R0 ;  /* 0x000000080d077824 */ /* 0x000fe200078e0200 */
[----:B------:R-:W-:Y:S01]  /*68b0*/  SHF.L.U32 R4, R10, 0x1f, RZ ;  /* 0x0000001f0a047819 */ /* 0x000fe200000006ff */
[----:B0-----:R-:W-:Y:S06]  /*68c0*/  @!P0 BRA `(.L_x_122) ;  /* 0x00000004000c8947 */ /* 0x001fec0003800000 */
.L_x_134:
[----:B------:R-:W1:Y:S01]  /*68d0*/  SYNCS.PHASECHK.TRANS64.TRYWAIT P0, [R7+URZ], R4 ;  /* 0x00000004070075a7 */ /* 0x000e62000800017f */
[----:B0-----:R-:W-:-:S05]  /*68e0*/  VIADD R2, R13, 0x1 ;  /* 0x000000010d027836 */ /* 0x001fca0000000000 */
[----:B------:R-:W-:-:S04]  /*68f0*/  ISETP.NE.AND P1, PT, R2, 0x5, PT ;  /* 0x000000050200780c */ /* 0x000fc80003f25270 */
[----:B------:R-:W-:Y:S02]  /*6900*/  SEL R3, RZ, 0x1, P1 ;  /* 0x00000001ff037807 */ /* 0x000fe40000800000 */
[----:B------:R-:W-:Y:S02]  /*6910*/  SEL R9, R2, RZ, P1 ;  /* 0x000000ff02097207 */ /* 0x000fe40000800000 */
[----:B------:R-:W-:-:S03]  /*6920*/  LOP3.LUT R10, R10, R3, RZ, 0x3c, !PT ;  /* 0x000000030a0a7212 */ /* 0x000fc600078e3cff */
[----:B------:R-:W-:Y:S01]  /*6930*/  IMAD R8, R9, 0x8, R0 ;  /* 0x0000000809087824 */ /* 0x000fe200078e0200 */
[----:B------:R-:W-:Y:S01]  /*6940*/  SHF.L.U32 R5, R10, 0x1f, RZ ;  /* 0x0000001f0a057819 */ /* 0x000fe200000006ff */
[----:B-1----:R-:W-:Y:S06]  /*6950*/  @!P0 BRA `(.L_x_123) ;  /* 0x0000000000fc8947 */ /* 0x002fec0003800000 */
.L_x_135:
[----:B------:R-:W1:Y:S01]  /*6960*/  SYNCS.PHASECHK.TRANS64.TRYWAIT P0, [R8+URZ], R5 ;  /* 0x00000005080075a7 */ /* 0x000e62000800017f */
[----:B------:R-:W-:-:S05]  /*6970*/  VIADD R2, R9, 0x1 ;  /* 0x0000000109027836 */ /* 0x000fca0000000000 */
[----:B------:R-:W-:-:S04]  /*6980*/  ISETP.NE.AND P1, PT, R2, 0x5, PT ;  /* 0x000000050200780c */ /* 0x000fc80003f25270 */
[----:B------:R-:W-:Y:S02]  /*6990*/  SEL R3, RZ, 0x1, P1 ;  /* 0x00000001ff037807 */ /* 0x000fe40000800000 */
[----:B0-----:R-:W-:Y:S02]  /*69a0*/  SEL R7, R2, RZ, P1 ;  /* 0x000000ff02077207 */ /* 0x001fe40000800000 */
[----:B------:R-:W-:-:S03]  /*69b0*/  LOP3.LUT R9, R10, R3, RZ, 0x3c, !PT ;  /* 0x000000030a097212 */ /* 0x000fc600078e3cff */
[----:B------:R-:W-:Y:S01]  /*69c0*/  IMAD R11, R7, 0x8, R0 ;  /* 0x00000008070b7824 */ /* 0x000fe200078e0200 */
[----:B------:R-:W-:Y:S01]  /*69d0*/  SHF.L.U32 R6, R9, 0x1f, RZ ;  /* 0x0000001f09067819 */ /* 0x000fe200000006ff */
[----:B-1----:R-:W-:Y:S06]  /*69e0*/  @!P0 BRA `(.L_x_124) ;  /* 0x0000000000ec8947 */ /* 0x002fec0003800000 */
.L_x_136:
[----:B------:R-:W1:Y:S01]  /*69f0*/  SYNCS.PHASECHK.TRANS64.TRYWAIT P0, [R11+URZ], R6 ;  /* 0x000000060b0075a7 */ /* 0x000e62000800017f */
[----:B------:R-:W-:-:S05]  /*6a00*/  VIADD R2, R7, 0x1 ;  /* 0x0000000107027836 */ /* 0x000fca0000000000 */
[----:B------:R-:W-:-:S04]  /*6a10*/  ISETP.NE.AND P1, PT, R2, 0x5, PT ;  /* 0x000000050200780c */ /* 0x000fc80003f25270 */
[----:B------:R-:W-:Y:S02]  /*6a20*/  SEL R4, RZ, 0x1, P1 ;  /* 0x00000001ff047807 */ /* 0x000fe40000800000 */
[----:B------:R-:W-:Y:S02]  /*6a30*/  SEL R3, R2, RZ, P1 ;  /* 0x000000ff02037207 */ /* 0x000fe40000800000 */
[----:B------:R-:W-:Y:S01]  /*6a40*/  LOP3.LUT R4, R9, R4, RZ, 0x3c, !PT ;  /* 0x0000000409047212 */ /* 0x000fe200078e3cff */
[----:B-1----:R-:W-:Y:S06]  /*6a50*/  @!P0 BRA `(.L_x_125) ;  /* 0x0000000000e48947 */ /* 0x002fec0003800000 */
.L_x_137:
[----:B------:R-:W-:Y:S01]  /*6a60*/  IMAD R3, R3, 0x8, R0 ;  /* 0x0000000803037824 */ /* 0x000fe200078e0200 */
[----:B------:R-:W-:-:S07]  /*6a70*/  SHF.L.U32 R0, R4, 0x1f, RZ ;  /* 0x0000001f04007819 */ /* 0x000fce00000006ff */
.L_x_126:
[----:B--2---:R2:W3:Y:S02]  /*6a80*/  SYNCS.PHASECHK.TRANS64.TRYWAIT P0, [R3+URZ], R0 ;  /* 0x00000000030075a7 */ /* 0x0044e4000800017f */
[----:B---3--:R-:W-:Y:S05]  /*6a90*/  @!P0 NANOSLEEP.SYNCS 0x989680 ;  /* 0x009896800000895d */ /* 0x008fea0003900000 */
[----:B------:R-:W3:Y:S02]  /*6aa0*/  @!P0 SYNCS.PHASECHK.TRANS64 P0, [R3+URZ], R0 ;  /* 0x00000000030085a7 */ /* 0x000ee4000800007f */
[----:B---3--:R-:W-:Y:S05]  /*6ab0*/  @!P0 BRA `(.L_x_126) ;  /* 0xfffffffc00f08947 */ /* 0x008fea000383ffff */
.L_x_120:
[----:B------:R-:W-:Y:S05]  /*6ac0*/  BSYNC B0 ;  /* 0x0000000000007941 */ /* 0x000fea0003800000 */
.L_x_119:
[----:B------:R-:W-:Y:S05]  /*6ad0*/  EXIT ;  /* 0x000000000000794d */ /* 0x000fea0003800000 */
.L_x_17:
[----:B-1----:R-:W-:-:S04]  /*6ae0*/  IMAD.U32 R7, RZ, RZ, UR6 ;  /* 0x00000006ff077e24 */ /* 0x002fc8000f8e00ff */
[----:B------:R1:W3:Y:S03]  /*6af0*/  SYNCS.PHASECHK.TRANS64.TRYWAIT P0, [R7+URZ], R6 ;  /* 0x00000006070075a7 */ /* 0x0002e6000800017f */
[----:B---3--:R-:W-:Y:S05]  /*6b00*/  @!P0 NANOSLEEP.SYNCS 0x989680 ;  /* 0x009896800000895d */ /* 0x008fea0003900000 */
[----:B------:R-:W3:Y:S02]  /*6b10*/  @!P0 SYNCS.PHASECHK.TRANS64 P0, [R7+URZ], R6 ;  /* 0x00000006070085a7 */ /* 0x000ee4000800007f */
[----:B---3--:R-:W-:Y:S05]  /*6b20*/  @!P0 BRA `(.L_x_17) ;  /* 0xfffffffc00ec8947 */ /* 0x008fea000383ffff */
[----:B------:R-:W-:Y:S05]  /*6b30*/  BRA `(.L_x_16) ;  /* 0xffffffa800147947 */ /* 0x000fea000383ffff */
.L_x_23:
[----:B-1----:R-:W-:-:S04]  /*6b40*/  IMAD.U32 R8, RZ, RZ, UR12 ;  /* 0x0000000cff087e24 */ /* 0x002fc8000f8e00ff */
[----:B------:R1:W3:Y:S03]  /*6b50*/  SYNCS.PHASECHK.TRANS64.TRYWAIT P0, [R8+URZ], R7 ;  /* 0x00000007080075a7 */ /* 0x0002e6000800017f */
[----:B---3--:R-:W-:Y:S05]  /*6b60*/  @!P0 NANOSLEEP.SYNCS 0x989680 ;  /* 0x009896800000895d */ /* 0x008fea0003900000 */
[----:B------:R-:W3:Y:S02]  /*6b70*/  @!P0 SYNCS.PHASECHK.TRANS64 P0, [R8+URZ], R7 ;  /* 0x00000007080085a7 */ /* 0x000ee4000800007f */
[----:B---3--:R-:W-:Y:S05]  /*6b80*/  @!P0 BRA `(.L_x_23) ;  /* 0xfffffffc00ec8947 */ /* 0x008fea000383ffff */
[----:B------:R-:W-:Y:S05]  /*6b90*/  BRA `(.L_x_22) ;  /* 0xffffffac00c87947 */ /* 0x000fea000383ffff */
.L_x_106:
[----:B------:R-:W-:Y:S01]  /*6ba0*/  BSSY B1, `(.L_x_127) ;  /* 0x0000006000017945 */ /* 0x000fe20003800000 */
[----:B------:R-:W-:-:S07]  /*6bb0*/  IMAD.MOV.U32 R2, RZ, RZ, -0x1 ;  /* 0xffffffffff027424 */ /* 0x000fce00078e00ff */
[----:B------:R-:W-:Y:S05]  /*6bc0*/  WARPSYNC.COLLECTIVE R2, `(.L_x_128) ;  /* 0x00000000020c7348 */ /* 0x000fea0003c00000 */
[----:B------:R-:W-:Y:S02]  /*6bd0*/  ELECT P1, UR62, PT ;  /* 0x00000000003e782f */ /* 0x000fe40003820000 */
[----:B------:R-:W-:Y:S01]  /*6be0*/  MOV R2, UR62 ;  /* 0x0000003e00027c02 */ /* 0x000fe20008000f00 */
[----:B------:R-:W-:Y:S10]  /*6bf0*/  ENDCOLLECTIVE ;  /* 0x000000000000791b */ /* 0x000ff40003800000 */
.L_x_128:
[----:B------:R-:W-:Y:S05]  /*6c00*/  BSYNC B1 ;  /* 0x0000000000017941 */ /* 0x000fea0003800000 */
.L_x_127:
[----:B------:R-:W-:Y:S05]  /*6c10*/  BRA `(.L_x_129) ;  /* 0xfffffff000187947 */ /* 0x000fea000383ffff */
.L_x_109:
[----:B-1----:R1:W2:Y:S02]  /*6c20*/  SYNCS.PHASECHK.TRANS64.TRYWAIT P1, [R18+URZ+0x28], R7 ;  /* 0x00002807120075a7 */ /* 0x0022a4000802017f */
[----:B--2---:R-:W-:Y:S05]  /*6c30*/  @!P1 NANOSLEEP.SYNCS 0x989680 ;  /* 0x009896800000995d */ /* 0x004fea0003900000 */
[----:B------:R-:W2:Y:S02]  /*6c40*/  @!P1 SYNCS.PHASECHK.TRANS64 P1, [R18+URZ+0x28], R7 ;  /* 0x00002807120095a7 */ /* 0x000ea4000802007f */
[----:B--2---:R-:W-:Y:S05]  /*6c50*/  @!P1 BRA `(.L_x_109) ;  /* 0xfffffffc00f09947 */ /* 0x004fea000383ffff */
[----:B------:R-:W-:Y:S05]  /*6c60*/  BRA `(.L_x_130) ;  /* 0xfffffff0004c7947 */ /* 0x000fea000383ffff */
.L_x_118:
[----:B------:R-:W-:Y:S01]  /*6c70*/  BSSY B0, `(.L_x_131) ;  /* 0x0000006000007945 */ /* 0x000fe20003800000 */
[----:B------:R-:W-:-:S07]  /*6c80*/  IMAD.MOV.U32 R2, RZ, RZ, -0x1 ;  /* 0xffffffffff027424 */ /* 0x000fce00078e00ff */
[----:B------:R-:W-:Y:S05]  /*6c90*/  WARPSYNC.COLLECTIVE R2, `(.L_x_132) ;  /* 0x00000000020c7348 */ /* 0x000fea0003c00000 */
[----:B------:R-:W-:Y:S02]  /*6ca0*/  ELECT P1, UR62, PT ;  /* 0x00000000003e782f */ /* 0x000fe40003820000 */
[----:B------:R-:W-:Y:S01]  /*6cb0*/  MOV R2, UR62 ;  /* 0x0000003e00027c02 */ /* 0x000fe20008000f00 */
[----:B------:R-:W-:Y:S10]  /*6cc0*/  ENDCOLLECTIVE ;  /* 0x000000000000791b */ /* 0x000ff40003800000 */
.L_x_132:
[----:B------:R-:W-:Y:S05]  /*6cd0*/  BSYNC B0 ;  /* 0x0000000000007941 */ /* 0x000fea0003800000 */
.L_x_131:
[----:B------:R-:W-:Y:S01]  /*6ce0*/  PLOP3.LUT P0, PT, P1, PT, PT, 0x80, 0x0 ;  /* 0x000000000000781c */ /* 0x000fe20000f0f070 */
[----:B------:R-:W-:-:S12]  /*6cf0*/  BRA `(.L_x_133) ;  /* 0xfffffff800a07947 */ /* 0x000fd8000383ffff */
.L_x_122:
[----:B0-----:R0:W1:Y:S02]  /*6d00*/  SYNCS.PHASECHK.TRANS64.TRYWAIT P0, [R5+URZ], R2 ;  /* 0x00000002050075a7 */ /* 0x001064000800017f */
[----:B-1----:R-:W-:Y:S05]  /*6d10*/  @!P0 NANOSLEEP.SYNCS 0x989680 ;  /* 0x009896800000895d */ /* 0x002fea0003900000 */
[----:B------:R-:W1:Y:S02]  /*6d20*/  @!P0 SYNCS.PHASECHK.TRANS64 P0, [R5+URZ], R2 ;  /* 0x00000002050085a7 */ /* 0x000e64000800007f */
[----:B-1----:R-:W-:Y:S05]  /*6d30*/  @!P0 BRA `(.L_x_122) ;  /* 0xfffffffc00f08947 */ /* 0x002fea000383ffff */
[----:B------:R-:W-:Y:S05]  /*6d40*/  BRA `(.L_x_134) ;  /* 0xfffffff800e07947 */ /* 0x000fea000383ffff */
.L_x_123:
[----:B0-----:R0:W1:Y:S02]  /*6d50*/  SYNCS.PHASECHK.TRANS64.TRYWAIT P0, [R7+URZ], R4 ;  /* 0x00000004070075a7 */ /* 0x001064000800017f */
[----:B-1----:R-:W-:Y:S05]  /*6d60*/  @!P0 NANOSLEEP.SYNCS 0x989680 ;  /* 0x009896800000895d */ /* 0x002fea0003900000 */
[----:B------:R-:W1:Y:S02]  /*6d70*/  @!P0 SYNCS.PHASECHK.TRANS64 P0, [R7+URZ], R4 ;  /* 0x00000004070085a7 */ /* 0x000e64000800007f */
[----:B-1----:R-:W-:Y:S05]  /*6d80*/  @!P0 BRA `(.L_x_123) ;  /* 0xfffffffc00f08947 */ /* 0x002fea000383ffff */
[----:B------:R-:W-:Y:S05]  /*6d90*/  BRA `(.L_x_135) ;  /* 0xfffffff800f07947 */ /* 0x000fea000383ffff */
.L_x_124:
[----:B0-----:R0:W1:Y:S02]  /*6da0*/  SYNCS.PHASECHK.TRANS64.TRYWAIT P0, [R8+URZ], R5 ;  /* 0x00000005080075a7 */ /* 0x001064000800017f */
[----:B-1----:R-:W-:Y:S05]  /*6db0*/  @!P0 NANOSLEEP.SYNCS 0x989680 ;  /* 0x009896800000895d */ /* 0x002fea0003900000 */
[----:B------:R-:W1:Y:S02]  /*6dc0*/  @!P0 SYNCS.PHASECHK.TRANS64 P0, [R8+URZ], R5 ;  /* 0x00000005080085a7 */ /* 0x000e64000800007f */
[----:B-1----:R-:W-:Y:S05]  /*6dd0*/  @!P0 BRA `(.L_x_124) ;  /* 0xfffffffc00f08947 */ /* 0x002fea000383ffff */
[----:B------:R-:W-:Y:S05]  /*6de0*/  BRA `(.L_x_136) ;  /* 0xfffffffc00007947 */ /* 0x000fea000383ffff */
.L_x_125:
[----:B-1----:R1:W2:Y:S02]  /*6df0*/  SYNCS.PHASECHK.TRANS64.TRYWAIT P0, [R11+URZ], R6 ;  /* 0x000000060b0075a7 */ /* 0x0022a4000800017f */
[----:B--2---:R-:W-:Y:S05]  /*6e00*/  @!P0 NANOSLEEP.SYNCS 0x989680 ;  /* 0x009896800000895d */ /* 0x004fea0003900000 */
[----:B------:R-:W2:Y:S02]  /*6e10*/  @!P0 SYNCS.PHASECHK.TRANS64 P0, [R11+URZ], R6 ;  /* 0x000000060b0085a7 */ /* 0x000ea4000800007f */
[----:B--2---:R-:W-:Y:S05]  /*6e20*/  @!P0 BRA `(.L_x_125) ;  /* 0xfffffffc00f08947 */ /* 0x004fea000383ffff */
[----:B------:R-:W-:Y:S05]  /*6e30*/  BRA `(.L_x_137) ;  /* 0xfffffffc00087947 */ /* 0x000fea000383ffff */
.L_x_138:
[----:B------:R-:W-:-:S00]  /*6e40*/  BRA `(.L_x_138) ;  /* 0xfffffffc00fc7947 */ /* 0x000fc0000383ffff */
[----:B------:R-:W-:-:S00]  /*6e50*/  NOP ;  /* 0x0000000000007918 */ /* 0x000fc00000000000 */
        /* <DEDUP_REMOVED lines=10> */
.L_x_139:


//--------------------- .nv.shared._ZN7cutlass13device_kernelINS_4gemm6kernel13GemmUniversalIN4cute5tupleIJiiiiEEENS1_10collective13CollectiveMmaINS1_37MainloopSm90TmaGmmaWarpSpecializedFP8ILi5ENS5_IJNS4_1CILi1EEESB_SB_EEENS1_35KernelTmaWarpSpecializedCooperativeEEENS5_IJNSA_ILi128EEENSA_ILi64EEESF_EEENS_12float_e4m3_tENS5_IJlSB_lEEESI_SJ_NS4_8TiledMMAINS4_8MMA_AtomIJNS4_4SM904GMMA30MMA_64x64x32_F32E4M3E4M3_SS_TNILNSN_7ScaleInE1ELSP_1EEEEEENS4_6LayoutINS5_IJNSA_ILi2EEESB_SB_EEENS5_IJSB_NSA_ILi0EEESV_EEEEENS5_IJNS4_10UnderscoreESY_SY_EEEEENS4_13SM90_TMA_LOADENS4_14ComposedLayoutINS4_7SwizzleILi3ELi4ELi3EEENS4_18smem_ptr_flag_bitsILi8EEENSS_INS5_IJNSA_ILi8EEESF_EEENS5_IJSF_SB_EEEEEEEvNS4_8identityES11_S1B_vS1C_EENS_8epilogue10collective6detail29Sm90TmaWarpSpecializedAdapterINS1F_15DefaultEpilogueISI_SJ_SJ_NS1E_6thread17LinearCombinationISI_Li1EffLNS1J_9ScaleType4KindE0ELNS_15FloatRoundStyleE2ESI_EENS1_15EpilogueDefaultEEEEEvvEEEEvNT_6ParamsE --------------------------
	.section	.nv.shared._ZN7cutlass13device_kernelINS_4gemm6kernel13GemmUniversalIN4cute5tupleIJiiiiEEENS1_10collective13CollectiveMmaINS1_37MainloopSm90TmaGmmaWarpSpecializedFP8ILi5ENS5_IJNS4_1CILi1EEESB_SB_EEENS1_35KernelTmaWarpSpecializedCooperativeEEENS5_IJNSA_ILi128EEENSA_ILi64EEESF_EEENS_12float_e4m3_tENS5_IJlSB_lEEESI_SJ_NS4_8TiledMMAINS4_8MMA_AtomIJNS4_4SM904GMMA30MMA_64x64x32_F32E4M3E4M3_SS_TNILNSN_7ScaleInE1ELSP_1EEEEEENS4_6LayoutINS5_IJNSA_ILi2EEESB_SB_EEENS5_IJSB_NSA_ILi0EEESV_EEEEENS5_IJNS4_10UnderscoreESY_SY_EEEEENS4_13SM90_TMA_LOADENS4_14ComposedLayoutINS4_7SwizzleILi3ELi4ELi3EEENS4_18smem_ptr_flag_bitsILi8EEENSS_INS5_IJNSA_ILi8EEESF_EEENS5_IJSF_SB_EEEEEEEvNS4_8identityES11_S1B_vS1C_EENS_8epilogue10collective6detail29Sm90TmaWarpSpecializedAdapterINS1F_15DefaultEpilogueISI_SJ_SJ_NS1E_6thread17LinearCombinationISI_Li1EffLNS1J_9ScaleType4KindE0ELNS_15FloatRoundStyleE2ESI_EENS1_15EpilogueDefaultEEEEEvvEEEEvNT_6ParamsE,"aw",@nobits
	.sectionflags	@""
	.align	16
	.zero		1024


//--------------------- .nv.shared.reserved.0     --------------------------
	.section	.nv.shared.reserved.0,"aw",@nobits
	.weak		__nv_reservedSMEM_offset_0_alias
	.size		__nv_reservedSMEM_offset_0_alias, 0, 0
	.other		__nv_reservedSMEM_offset_0_alias,@"STO_CUDA_RESERVED_SHARED STV_DEFAULT"
__nv_reservedSMEM_offset_0_alias:
	.zero		0


//--------------------- .nv.global                --------------------------
	.section	.nv.global,"aw",@nobits
.nv.global:
	.type		_ZN39_INTERNAL_a21b13dc_4_k_cu_f52e4efa_48774cute1_E,@object
	.size		_ZN39_INTERNAL_a21b13dc_4_k_cu_f52e4efa_48774cute1_E,(_ZN39_INTERNAL_a21b13dc_4_k_cu_f52e4efa_48774cuda3std3__45__cpo6cbeginE - _ZN39_INTERNAL_a21b13dc_4_k_cu_f52e4efa_48774cute1_E)
_ZN39_INTERNAL_a21b13dc_4_k_cu_f52e4efa_48774cute1_E:
	.zero		1
	.type		_ZN39_INTERNAL_a21b13dc_4_k_cu_f52e4efa_48774cuda3std3__45__cpo6cbeginE,@object
	.size		_ZN39_INTERNAL_a21b13dc_4_k_cu_f52e4efa_48774cuda3std3__45__cpo6cbeginE,(_ZN39_INTERNAL_a21b13dc_4_k_cu_f52e4efa_48774cuda3std3__48in_placeE - _ZN39_INTERNAL_a21b13dc_4_k_cu_f52e4efa_48774cuda3std3__45__cpo6cbeginE)
_ZN39_INTERNAL_a21b13dc_4_k_cu_f52e4efa_48774cuda3std3__45__cpo6cbeginE:
	.zero		1
	.type		_ZN39_INTERNAL_a21b13dc_4_k_cu_f52e4efa_48774cuda3std3__48in_placeE,@object
	.size		_ZN39_INTERNAL_a21b13dc_4_k_cu_f52e4efa_48774cuda3std3__48in_placeE,(_ZN39_INTERNAL_a21b13dc_4_k_cu_f52e4efa_48774cuda3std6ranges3__45__cpo9iter_moveE - _ZN39_INTERNAL_a21b13dc_4_k_cu_f52e4efa_48774cuda3std3__48in_placeE)
_ZN39_INTERNAL_a21b13dc_4_k_cu_f52e4efa_48774cuda3std3__48in_placeE:
	.zero		1
	.type		_ZN39_INTERNAL_a21b13dc_4_k_cu_f52e4efa_48774cuda3std6ranges3__45__cpo9iter_moveE,@object
	.size		_ZN39_INTERNAL_a21b13dc_4_k_cu_f52e4efa_48774cuda3std6ranges3__45__cpo9iter_moveE,(_ZN39_INTERNAL_a21b13dc_4_k_cu_f52e4efa_48774cuda3std3__45__cpo5beginE - _ZN39_INTERNAL_a21b13dc_4_k_cu_f52e4efa_48774cuda3std6ranges3__45__cpo9iter_moveE)
_ZN39_INTERNAL_a21b13dc_4_k_cu_f52e4efa_48774cuda3std6ranges3__45__cpo9iter_moveE:
	.zero		1
	.type		_ZN39_INTERNAL_a21b13dc_4_k_cu_f52e4efa_48774cuda3std3__45__cpo5beginE,@object
	.size		_ZN39_INTERNAL_a21b13dc_4_k_cu_f52e4efa_48774cuda3std3__45__cpo5beginE,(_ZN39_INTERNAL_a21b13dc_4_k_cu_f52e4efa_48774cuda3std3__441_GLOBAL__N__a21b13dc_4_k_cu_f52e4efa_48776ignoreE - _ZN39_INTERNAL_a21b13dc_4_k_cu_f52e4efa_48774cuda3std3__45__cpo5beginE)
_ZN39_INTERNAL_a21b13dc_4_k_cu_f52e4efa_48774cuda3std3__45__cpo5beginE:
	.zero		1
	.type		_ZN39_INTERNAL_a21b13dc_4_k_cu_f52e4efa_48774cuda3std3__441_GLOBAL__N__a21b13dc_4_k_cu_f52e4efa_48776ignoreE,@object
	.size		_ZN39_INTERNAL_a21b13dc_4_k_cu_f52e4efa_48774cuda3std3__441_GLOBAL__N__a21b13dc_4_k_cu_f52e4efa_48776ignoreE,(_ZN39_INTERNAL_a21b13dc_4_k_cu_f52e4efa_48774cute7productE - _ZN39_INTERNAL_a21b13dc_4_k_cu_f52e4efa_48774cuda3std3__441_GLOBAL__N__a21b13dc_4_k_cu_f52e4efa_48776ignoreE)
_ZN39_INTERNAL_a21b13dc_4_k_cu_f52e4efa_48774cuda3std3__441_GLOBAL__N__a21b13dc_4_k_cu_f52e4efa_48776ignoreE:
	.zero		1
	.type		_ZN39_INTERNAL_a21b13dc_4_k_cu_f52e4efa_48774cute7productE,@object
	.size		_ZN39_INTERNAL_a21b13dc_4_k_cu_f52e4efa_48774cute7productE,(_ZN39_INTERNAL_a21b13dc_4_k_cu_f52e4efa_48774cuda3std3__45__cpo3endE - _ZN39_INTERNAL_a21b13dc_4_k_cu_f52e4efa_48774cute7productE)
_ZN39_INTERNAL_a21b13dc_4_k_cu_f52e4efa_48774cute7productE:
	.zero		1
	.type		_ZN39_INTERNAL_a21b13dc_4_k_cu_f52e4efa_48774cuda3std3__45__cpo3endE,@object
	.size		_ZN39_INTERNAL_a21b13dc_4_k_cu_f52e4efa_48774cuda3std3__45__cpo3endE,(_ZN39_INTERNAL_a21b13dc_4_k_cu_f52e4efa_48774cuda3std3__419piecewise_constructE - _ZN39_INTERNAL_a21b13dc_4_k_cu_f52e4efa_48774cuda3std3__45__cpo3endE)
_ZN39_INTERNAL_a21b13dc_4_k_cu_f52e4efa_48774cuda3std3__45__cpo3endE:
	.zero		1
	.type		_ZN39_INTERNAL_a21b13dc_4_k_cu_f52e4efa_48774cuda3std3__419piecewise_constructE,@object
	.size		_ZN39_INTERNAL_a21b13dc_4_k_cu_f52e4efa_48774cuda3std3__419piecewise_constructE,(_ZN39_INTERNAL_a21b13dc_4_k_cu_f52e4efa_48774cuda3std3__45__cpo4cendE - _ZN39_INTERNAL_a21b13dc_4_k_cu_f52e4efa_48774cuda3std3__419piecewise_constructE)
_ZN39_INTERNAL_a21b13dc_4_k_cu_f52e4efa_48774cuda3std3__419piecewise_constructE:
	.zero		1
	.type		_ZN39_INTERNAL_a21b13dc_4_k_cu_f52e4efa_48774cuda3std3__45__cpo4cendE,@object
	.size		_ZN39_INTERNAL_a21b13dc_4_k_cu_f52e4efa_48774cuda3std3__45__cpo4cendE,(_ZN39_INTERNAL_a21b13dc_4_k_cu_f52e4efa_48774cuda3std6ranges3__45__cpo4swapE - _ZN39_INTERNAL_a21b13dc_4_k_cu_f52e4efa_48774cuda3std3__45__cpo4cendE)
_ZN39_INTERNAL_a21b13dc_4_k_cu_f52e4efa_48774cuda3std3__45__cpo4cendE:
	.zero		1
	.type		_ZN39_INTERNAL_a21b13dc_4_k_cu_f52e4efa_48774cuda3std6ranges3__45__cpo4swapE,@object
	.size		_ZN39_INTERNAL_a21b13dc_4_k_cu_f52e4efa_48774cuda3std6ranges3__45__cpo4swapE,(.L_7 - _ZN39_INTERNAL_a21b13dc_4_k_cu_f52e4efa_48774cuda3std6ranges3__45__cpo4swapE)
_ZN39_INTERNAL_a21b13dc_4_k_cu_f52e4efa_48774cuda3std6ranges3__45__cpo4swapE:
	.zero		1
.L_7:


//--------------------- .nv.constant0._ZN7cutlass13device_kernelINS_4gemm6kernel13GemmUniversalIN4cute5tupleIJiiiiEEENS1_10collective13CollectiveMmaINS1_37MainloopSm90TmaGmmaWarpSpecializedFP8ILi5ENS5_IJNS4_1CILi1EEESB_SB_EEENS1_35KernelTmaWarpSpecializedCooperativeEEENS5_IJNSA_ILi128EEENSA_ILi64EEESF_EEENS_12float_e4m3_tENS5_IJlSB_lEEESI_SJ_NS4_8TiledMMAINS4_8MMA_AtomIJNS4_4SM904GMMA30MMA_64x64x32_F32E4M3E4M3_SS_TNILNSN_7ScaleInE1ELSP_1EEEEEENS4_6LayoutINS5_IJNSA_ILi2EEESB_SB_EEENS5_IJSB_NSA_ILi0EEESV_EEEEENS5_IJNS4_10UnderscoreESY_SY_EEEEENS4_13SM90_TMA_LOADENS4_14ComposedLayoutINS4_7SwizzleILi3ELi4ELi3EEENS4_18smem_ptr_flag_bitsILi8EEENSS_INS5_IJNSA_ILi8EEESF_EEENS5_IJSF_SB_EEEEEEEvNS4_8identityES11_S1B_vS1C_EENS_8epilogue10collective6detail29Sm90TmaWarpSpecializedAdapterINS1F_15DefaultEpilogueISI_SJ_SJ_NS1E_6thread17LinearCombinationISI_Li1EffLNS1J_9ScaleType4KindE0ELNS_15FloatRoundStyleE2ESI_EENS1_15EpilogueDefaultEEEEEvvEEEEvNT_6ParamsE --------------------------
	.section	.nv.constant0._ZN7cutlass13device_kernelINS_4gemm6kernel13GemmUniversalIN4cute5tupleIJiiiiEEENS1_10collective13CollectiveMmaINS1_37MainloopSm90TmaGmmaWarpSpecializedFP8ILi5ENS5_IJNS4_1CILi1EEESB_SB_EEENS1_35KernelTmaWarpSpecializedCooperativeEEENS5_IJNSA_ILi128EEENSA_ILi64EEESF_EEENS_12float_e4m3_tENS5_IJlSB_lEEESI_SJ_NS4_8TiledMMAINS4_8MMA_AtomIJNS4_4SM904GMMA30MMA_64x64x32_F32E4M3E4M3_SS_TNILNSN_7ScaleInE1ELSP_1EEEEEENS4_6LayoutINS5_IJNSA_ILi2EEESB_SB_EEENS5_IJSB_NSA_ILi0EEESV_EEEEENS5_IJNS4_10UnderscoreESY_SY_EEEEENS4_13SM90_TMA_LOADENS4_14ComposedLayoutINS4_7SwizzleILi3ELi4ELi3EEENS4_18smem_ptr_flag_bitsILi8EEENSS_INS5_IJNSA_ILi8EEESF_EEENS5_IJSF_SB_EEEEEEEvNS4_8identityES11_S1B_vS1C_EENS_8epilogue10collective6detail29Sm90TmaWarpSpecializedAdapterINS1F_15DefaultEpilogueISI_SJ_SJ_NS1E_6thread17LinearCombinationISI_Li1EffLNS1J_9ScaleType4KindE0ELNS_15FloatRoundStyleE2ESI_EENS1_15EpilogueDefaultEEEEEvvEEEEvNT_6ParamsE,"a",@progbits
	.sectionflags	@""
	.align	4
.nv.constant0._ZN7cutlass13device_kernelINS_4gemm6kernel13GemmUniversalIN4cute5tupleIJiiiiEEENS1_10collective13CollectiveMmaINS1_37MainloopSm90TmaGmmaWarpSpecializedFP8ILi5ENS5_IJNS4_1CILi1EEESB_SB_EEENS1_35KernelTmaWarpSpecializedCooperativeEEENS5_IJNSA_ILi128EEENSA_ILi64EEESF_EEENS_12float_e4m3_tENS5_IJlSB_lEEESI_SJ_NS4_8TiledMMAINS4_8MMA_AtomIJNS4_4SM904GMMA30MMA_64x64x32_F32E4M3E4M3_SS_TNILNSN_7ScaleInE1ELSP_1EEEEEENS4_6LayoutINS5_IJNSA_ILi2EEESB_SB_EEENS5_IJSB_NSA_ILi0EEESV_EEEEENS5_IJNS4_10UnderscoreESY_SY_EEEEENS4_13SM90_TMA_LOADENS4_14ComposedLayoutINS4_7SwizzleILi3ELi4ELi3EEENS4_18smem_ptr_flag_bitsILi8EEENSS_INS5_IJNSA_ILi8EEESF_EEENS5_IJSF_SB_EEEEEEEvNS4_8identityES11_S1B_vS1C_EENS_8epilogue10collective6detail29Sm90TmaWarpSpecializedAdapterINS1F_15DefaultEpilogueISI_SJ_SJ_NS1E_6thread17LinearCombinationISI_Li1EffLNS1J_9ScaleType4KindE0ELNS_15FloatRoundStyleE2ESI_EENS1_15EpilogueDefaultEEEEEvvEEEEvNT_6ParamsE:
	.zero		1664


//--------------------- SYMBOLS --------------------------

	.type		.nv.reservedSmem.offset0,@object
	.size		.nv.reservedSmem.offset0,0x4
